// auto-generated by cutlass_sweep.gemm — config: {"arch": "sm_90", "cluster_m": 1, "cluster_n": 1, "dtype": "int8", "dtype_b": "int8", "layout": "nt", "stages": 7, "tile_k": 32, "tile_m": 256, "tile_n": 128}
#include "cutlass/cutlass.h"
#include "cutlass/gemm/collective/collective_builder.hpp"
#include "cutlass/gemm/device/gemm_universal_adapter.h"
#include "cutlass/gemm/kernel/gemm_universal.hpp"
#include "cutlass/epilogue/collective/collective_builder.hpp"

using ElemA = int8_t;
using ElemB = int8_t;
using ElemCD = int8_t;
using Acc  = int32_t;
using TileShape    = cute::Shape<cute::_256, cute::_128, cute::_32>;
using ClusterShape = cute::Shape<cute::_1, cute::_1, cute::_1>;

using CollectiveEpilogue = typename cutlass::epilogue::collective::CollectiveBuilder<
    cutlass::arch::Sm90, cutlass::arch::OpClassTensorOp,
    TileShape, ClusterShape,
    cutlass::epilogue::collective::EpilogueTileAuto,
    Acc, Acc,
    ElemCD, cutlass::layout::RowMajor, 128 / cutlass::sizeof_bits<ElemCD>::value,
    ElemCD, cutlass::layout::RowMajor, 128 / cutlass::sizeof_bits<ElemCD>::value,
    cutlass::epilogue::collective::EpilogueScheduleAuto
  >::CollectiveOp;

using CollectiveMainloop = typename cutlass::gemm::collective::CollectiveBuilder<
    cutlass::arch::Sm90, cutlass::arch::OpClassTensorOp,
    ElemA, cutlass::layout::RowMajor, 128 / cutlass::sizeof_bits<ElemA>::value,
    ElemB, cutlass::layout::ColumnMajor, 128 / cutlass::sizeof_bits<ElemB>::value,
    Acc,
    TileShape, ClusterShape,
    cutlass::gemm::collective::StageCount<7>,
    cutlass::gemm::collective::KernelScheduleAuto
  >::CollectiveOp;

using GemmKernel = cutlass::gemm::kernel::GemmUniversal<
    cute::Shape<int,int,int,int>,
    CollectiveMainloop,
    CollectiveEpilogue
>;
using Gemm = cutlass::gemm::device::GemmUniversalAdapter<GemmKernel>;

// Force the device kernel symbol into the cubin without needing a host main.
auto* _anchor = &cutlass::device_kernel<GemmKernel>;


// ===== COMPILED SASS (sm_90a) =====

	.target	sm_90a

	.elftype	@"ET_EXEC"


//--------------------- .note.nv.tkinfo           --------------------------
	.section	.note.nv.tkinfo,"",@"SHT_NOTE"
	.sectionflags	@"SHF_NOTE_NV_TKINFO"
	.tkinfo
        /*0018*/ 	.word	0x00000002
        /*0030*/ 	.string	""
        /*0030*/ 	.string	"ptxas"
        /*0030*/ 	.string	"Cuda compilation tools, release 13.0, V13.0.88"
        /*0030*/ 	.string	"Build cuda_13.0.r13.0/compiler.36424714_0"
        /*0030*/ 	.string	"-arch sm_90a -m 64 "



//--------------------- .note.nv.cuinfo           --------------------------
	.section	.note.nv.cuinfo,"",@"SHT_NOTE"
	.sectionflags	@"SHF_NOTE_NV_CUINFO"
        /*0018*/ 	.short	0x0002
        /*001a*/ 	.short	0x005a
        /*001c*/ 	.short	0x0082
	.zero		2


//--------------------- .nv.info                  --------------------------
	.section	.nv.info,"",@"SHT_CUDA_INFO"
	.align	4


	//----- nvinfo : EIATTR_REGCOUNT
	.align		4
        /*0000*/ 	.byte	0x04, 0x2f
        /*0002*/ 	.short	(.L_15 - .L_14)
	.align		4
.L_14:
        /*0004*/ 	.word	index@(_ZN7cutlass13device_kernelINS_4gemm6kernel13GemmUniversalIN4cute5tupleIJiiiiEEENS1_10collective13CollectiveMmaINS1_34MainloopSm90TmaGmmaWarpSpecializedILi7ENS5_IJNS4_1CILi1EEESB_SB_EEENS1_35KernelTmaWarpSpecializedCooperativeEEENS5_IJNSA_ILi256EEENSA_ILi128EEENSA_ILi32EEEEEEaNS5_IJlSB_lEEEaSJ_NS4_8TiledMMAINS4_8MMA_AtomIJNS4_4SM904GMMA27MMA_64x128x32_S32S8S8_SS_TNEEEENS4_6LayoutINS5_IJNSA_ILi2EEESB_SB_EEENS5_IJSB_NSA_ILi0EEEST_EEEEENS5_IJNS4_10UnderscoreESW_SW_EEEEENS4_13SM90_TMA_LOADENS4_14ComposedLayoutINS4_7SwizzleILi1ELi4ELi3EEENS4_18smem_ptr_flag_bitsILi8EEENSQ_INS5_IJNSA_ILi8EEESH_EEENS5_IJSH_SB_EEEEEEEvNS4_8identityESZ_S19_vS1A_EENS_8epilogue10collective6detail29Sm90TmaWarpSpecializedAdapterINS1D_15DefaultEpilogueIaSJ_SJ_NS1C_6thread17LinearCombinationIaLi1EiiLNS1H_9ScaleType4KindE0ELNS_15FloatRoundStyleE2EaEENS1_15EpilogueDefaultEEEEEvvEEEEvNT_6ParamsE)
        /*0008*/ 	.word	0x000000a8


	//----- nvinfo : EIATTR_FRAME_SIZE
	.align		4
.L_15:
        /*000c*/ 	.byte	0x04, 0x11
        /*000e*/ 	.short	(.L_17 - .L_16)
	.align		4
.L_16:
        /*0010*/ 	.word	index@(_ZN7cutlass13device_kernelINS_4gemm6kernel13GemmUniversalIN4cute5tupleIJiiiiEEENS1_10collective13CollectiveMmaINS1_34MainloopSm90TmaGmmaWarpSpecializedILi7ENS5_IJNS4_1CILi1EEESB_SB_EEENS1_35KernelTmaWarpSpecializedCooperativeEEENS5_IJNSA_ILi256EEENSA_ILi128EEENSA_ILi32EEEEEEaNS5_IJlSB_lEEEaSJ_NS4_8TiledMMAINS4_8MMA_AtomIJNS4_4SM904GMMA27MMA_64x128x32_S32S8S8_SS_TNEEEENS4_6LayoutINS5_IJNSA_ILi2EEESB_SB_EEENS5_IJSB_NSA_ILi0EEEST_EEEEENS5_IJNS4_10UnderscoreESW_SW_EEEEENS4_13SM90_TMA_LOADENS4_14ComposedLayoutINS4_7SwizzleILi1ELi4ELi3EEENS4_18smem_ptr_flag_bitsILi8EEENSQ_INS5_IJNSA_ILi8EEESH_EEENS5_IJSH_SB_EEEEEEEvNS4_8identityESZ_S19_vS1A_EENS_8epilogue10collective6detail29Sm90TmaWarpSpecializedAdapterINS1D_15DefaultEpilogueIaSJ_SJ_NS1C_6thread17LinearCombinationIaLi1EiiLNS1H_9ScaleType4KindE0ELNS_15FloatRoundStyleE2EaEENS1_15EpilogueDefaultEEEEEvvEEEEvNT_6ParamsE)
        /*0014*/ 	.word	0x00000000


	//----- nvinfo : EIATTR_MIN_STACK_SIZE
	.align		4
.L_17:
        /*0018*/ 	.byte	0x04, 0x12
        /*001a*/ 	.short	(.L_19 - .L_18)
	.align		4
.L_18:
        /*001c*/ 	.word	index@(_ZN7cutlass13device_kernelINS_4gemm6kernel13GemmUniversalIN4cute5tupleIJiiiiEEENS1_10collective13CollectiveMmaINS1_34MainloopSm90TmaGmmaWarpSpecializedILi7ENS5_IJNS4_1CILi1EEESB_SB_EEENS1_35KernelTmaWarpSpecializedCooperativeEEENS5_IJNSA_ILi256EEENSA_ILi128EEENSA_ILi32EEEEEEaNS5_IJlSB_lEEEaSJ_NS4_8TiledMMAINS4_8MMA_AtomIJNS4_4SM904GMMA27MMA_64x128x32_S32S8S8_SS_TNEEEENS4_6LayoutINS5_IJNSA_ILi2EEESB_SB_EEENS5_IJSB_NSA_ILi0EEEST_EEEEENS5_IJNS4_10UnderscoreESW_SW_EEEEENS4_13SM90_TMA_LOADENS4_14ComposedLayoutINS4_7SwizzleILi1ELi4ELi3EEENS4_18smem_ptr_flag_bitsILi8EEENSQ_INS5_IJNSA_ILi8EEESH_EEENS5_IJSH_SB_EEEEEEEvNS4_8identityESZ_S19_vS1A_EENS_8epilogue10collective6detail29Sm90TmaWarpSpecializedAdapterINS1D_15DefaultEpilogueIaSJ_SJ_NS1C_6thread17LinearCombinationIaLi1EiiLNS1H_9ScaleType4KindE0ELNS_15FloatRoundStyleE2EaEENS1_15EpilogueDefaultEEEEEvvEEEEvNT_6ParamsE)
        /*0020*/ 	.word	0x00000000
.L_19:


//--------------------- .nv.compat                --------------------------
	.section	.nv.compat,"",@"SHT_CUDA_COMPAT_INFO"
	.align	4
        /*0000*/ 	.byte	0x02, 0x09, 0x01, 0x00, 0x02, 0x02, 0x04, 0x00, 0x02, 0x05, 0x05, 0x00, 0x03, 0x07, 0x01, 0x01
        /*0010*/ 	.byte	0x02, 0x03, 0x01, 0x00, 0x02, 0x06, 0x01, 0x00, 0x04, 0x0b, 0x08, 0x00, 0x00, 0x00, 0x00, 0x00
        /*0020*/ 	.byte	0x00, 0x00, 0x00, 0x00


//--------------------- .nv.info._ZN7cutlass13device_kernelINS_4gemm6kernel13GemmUniversalIN4cute5tupleIJiiiiEEENS1_10collective13CollectiveMmaINS1_34MainloopSm90TmaGmmaWarpSpecializedILi7ENS5_IJNS4_1CILi1EEESB_SB_EEENS1_35KernelTmaWarpSpecializedCooperativeEEENS5_IJNSA_ILi256EEENSA_ILi128EEENSA_ILi32EEEEEEaNS5_IJlSB_lEEEaSJ_NS4_8TiledMMAINS4_8MMA_AtomIJNS4_4SM904GMMA27MMA_64x128x32_S32S8S8_SS_TNEEEENS4_6LayoutINS5_IJNSA_ILi2EEESB_SB_EEENS5_IJSB_NSA_ILi0EEEST_EEEEENS5_IJNS4_10UnderscoreESW_SW_EEEEENS4_13SM90_TMA_LOADENS4_14ComposedLayoutINS4_7SwizzleILi1ELi4ELi3EEENS4_18smem_ptr_flag_bitsILi8EEENSQ_INS5_IJNSA_ILi8EEESH_EEENS5_IJSH_SB_EEEEEEEvNS4_8identityESZ_S19_vS1A_EENS_8epilogue10collective6detail29Sm90TmaWarpSpecializedAdapterINS1D_15DefaultEpilogueIaSJ_SJ_NS1C_6thread17LinearCombinationIaLi1EiiLNS1H_9ScaleType4KindE0ELNS_15FloatRoundStyleE2EaEENS1_15EpilogueDefaultEEEEEvvEEEEvNT_6ParamsE --------------------------
	.section	.nv.info._ZN7cutlass13device_kernelINS_4gemm6kernel13GemmUniversalIN4cute5tupleIJiiiiEEENS1_10collective13CollectiveMmaINS1_34MainloopSm90TmaGmmaWarpSpecializedILi7ENS5_IJNS4_1CILi1EEESB_SB_EEENS1_35KernelTmaWarpSpecializedCooperativeEEENS5_IJNSA_ILi256EEENSA_ILi128EEENSA_ILi32EEEEEEaNS5_IJlSB_lEEEaSJ_NS4_8TiledMMAINS4_8MMA_AtomIJNS4_4SM904GMMA27MMA_64x128x32_S32S8S8_SS_TNEEEENS4_6LayoutINS5_IJNSA_ILi2EEESB_SB_EEENS5_IJSB_NSA_ILi0EEEST_EEEEENS5_IJNS4_10UnderscoreESW_SW_EEEEENS4_13SM90_TMA_LOADENS4_14ComposedLayoutINS4_7SwizzleILi1ELi4ELi3EEENS4_18smem_ptr_flag_bitsILi8EEENSQ_INS5_IJNSA_ILi8EEESH_EEENS5_IJSH_SB_EEEEEEEvNS4_8identityESZ_S19_vS1A_EENS_8epilogue10collective6detail29Sm90TmaWarpSpecializedAdapterINS1D_15DefaultEpilogueIaSJ_SJ_NS1C_6thread17LinearCombinationIaLi1EiiLNS1H_9ScaleType4KindE0ELNS_15FloatRoundStyleE2EaEENS1_15EpilogueDefaultEEEEEvvEEEEvNT_6ParamsE,"",@"SHT_CUDA_INFO"
	.sectionflags	@""
	.align	4


	//----- nvinfo : EIATTR_CUDA_API_VERSION
	.align		4
        /*0000*/ 	.byte	0x04, 0x37
        /*0002*/ 	.short	(.L_21 - .L_20)
.L_20:
        /*0004*/ 	.word	0x00000082


	//----- nvinfo : EIATTR_KPARAM_INFO
	.align		4
.L_21:
        /*0008*/ 	.byte	0x04, 0x17
        /*000a*/ 	.short	(.L_23 - .L_22)
.L_22:
        /*000c*/ 	.word	0x00000000
        /*0010*/ 	.short	0x0000
        /*0012*/ 	.short	0x0070
        /*0014*/ 	.byte	0x00, 0xf0, 0x01, 0x10


	//----- nvinfo : EIATTR_SPARSE_MMA_MASK
	.align		4
.L_23:
        /*0018*/ 	.byte	0x03, 0x50
        /*001a*/ 	.short	0x0000


	//----- nvinfo : EIATTR_MAXREG_COUNT
	.align		4
        /*001c*/ 	.byte	0x03, 0x1b
        /*001e*/ 	.short	0x00a8


	//----- nvinfo : EIATTR_NUM_BARRIERS
	.align		4
        /*0020*/ 	.byte	0x02, 0x4c
        /*0022*/ 	.byte	0x01
	.zero		1


	//----- nvinfo : EIATTR_EXTERNS
	.align		4
        /*0024*/ 	.byte	0x04, 0x0f
        /*0026*/ 	.short	(.L_25 - .L_24)


	//   ....[0]....
	.align		4
.L_24:
        /*0028*/ 	.word	index@(__assertfail)


	//----- nvinfo : EIATTR_MERCURY_ISA_VERSION
	.align		4
.L_25:
        /*002c*/ 	.byte	0x03, 0x5f
        /*002e*/ 	.short	0x0101


	//----- nvinfo : EIATTR_INT_WARP_WIDE_INSTR_OFFSETS
	.align		4
        /*0030*/ 	.byte	0x04, 0x31
        /*0032*/ 	.short	(.L_27 - .L_26)


	//   ....[0]....
.L_26:
        /*0034*/ 	.word	0x00000410


	//   ....[1]....
        /*0038*/ 	.word	0x00000440


	//   ....[2]....
        /*003c*/ 	.word	0x00000520


	//----- nvinfo : EIATTR_COOP_GROUP_MASK_REGIDS
	.align		4
.L_27:
        /*0040*/ 	.byte	0x04, 0x29
        /*0042*/ 	.short	(.L_29 - .L_28)


	//   ....[0]....
.L_28:
        /*0044*/ 	.word	0xffffffff


	//   ....[1]....
        /*0048*/ 	.word	0xffffffff


	//   ....[2]....
        /*004c*/ 	.word	0xffffffff


	//   ....[3]....
        /*0050*/ 	.word	0xffffffff


	//   ....[4]....
        /*0054*/ 	.word	0xffffffff


	//----- nvinfo : EIATTR_COOP_GROUP_INSTR_OFFSETS
	.align		4
.L_29:
        /*0058*/ 	.byte	0x04, 0x28
        /*005a*/ 	.short	(.L_31 - .L_30)


	//   ....[0]....
.L_30:
        /*005c*/ 	.word	0x00000060


	//   ....[1]....
        /*0060*/ 	.word	0x00000070


	//   ....[2]....
        /*0064*/ 	.word	0x00000130


	//   ....[3]....
        /*0068*/ 	.word	0x00000320


	//   ....[4]....
        /*006c*/ 	.word	0x00000fd0


	//----- nvinfo : EIATTR_REG_RECONFIG
	.align		4
.L_31:
        /*0070*/ 	.byte	0x01, 0x54
	.zero		2


	//----- nvinfo : EIATTR_SYSCALL_OFFSETS
	.align		4
        /*0074*/ 	.byte	0x04, 0x46
        /*0076*/ 	.short	(.L_33 - .L_32)


	//   ....[0]....
.L_32:
        /*0078*/ 	.word	0x000011a0


	//----- nvinfo : EIATTR_MBARRIER_INSTR_OFFSETS
	.align		4
.L_33:
        /*007c*/ 	.byte	0x04, 0x39
        /*007e*/ 	.short	(.L_35 - .L_34)


	//   ....[0]....
.L_34:
        /*0080*/ 	.word	0x00000230
        /*0084*/ 	.word	0x000000ff
        /*0088*/ 	.word	0x00000000
        /*008c*/ 	.short	0x0100
        /*008e*/ 	.byte	0x08
	.zero		1


	//   ....[1]....
        /*0090*/ 	.word	0x00000240
        /*0094*/ 	.word	0x000000ff
        /*0098*/ 	.word	0x00000038
        /*009c*/ 	.short	0x0100
        /*009e*/ 	.byte	0x08
	.zero		1


	//   ....[2]....
        /*00a0*/ 	.word	0x00000250
        /*00a4*/ 	.word	0x000000ff
        /*00a8*/ 	.word	0x00000008
        /*00ac*/ 	.short	0x0100
        /*00ae*/ 	.byte	0x08
	.zero		1


	//   ....[3]....
        /*00b0*/ 	.word	0x00000260
        /*00b4*/ 	.word	0x000000ff
        /*00b8*/ 	.word	0x00000040
        /*00bc*/ 	.short	0x0100
        /*00be*/ 	.byte	0x08
	.zero		1


	//   ....[4]....
        /*00c0*/ 	.word	0x00000270
        /*00c4*/ 	.word	0x000000ff
        /*00c8*/ 	.word	0x00000010
        /*00cc*/ 	.short	0x0100
        /*00ce*/ 	.byte	0x08
	.zero		1


	//   ....[5]....
        /*00d0*/ 	.word	0x00000280
        /*00d4*/ 	.word	0x000000ff
        /*00d8*/ 	.word	0x00000048
        /*00dc*/ 	.short	0x0100
        /*00de*/ 	.byte	0x08
	.zero		1


	//   ....[6]....
        /*00e0*/ 	.word	0x00000290
        /*00e4*/ 	.word	0x000000ff
        /*00e8*/ 	.word	0x00000018
        /*00ec*/ 	.short	0x0100
        /*00ee*/ 	.byte	0x08
	.zero		1


	//   ....[7]....
        /*00f0*/ 	.word	0x000002a0
        /*00f4*/ 	.word	0x000000ff
        /*00f8*/ 	.word	0x00000050
        /*00fc*/ 	.short	0x0100
        /*00fe*/ 	.byte	0x08
	.zero		1


	//   ....[8]....
        /*0100*/ 	.word	0x000002b0
        /*0104*/ 	.word	0x000000ff
        /*0108*/ 	.word	0x00000020
        /*010c*/ 	.short	0x0100
        /*010e*/ 	.byte	0x08
	.zero		1


	//   ....[9]....
        /*0110*/ 	.word	0x000002c0
        /*0114*/ 	.word	0x000000ff
        /*0118*/ 	.word	0x00000058
        /*011c*/ 	.short	0x0100
        /*011e*/ 	.byte	0x08
	.zero		1


	//   ....[10]....
        /*0120*/ 	.word	0x000002d0
        /*0124*/ 	.word	0x000000ff
        /*0128*/ 	.word	0x00000028
        /*012c*/ 	.short	0x0100
        /*012e*/ 	.byte	0x08
	.zero		1


	//   ....[11]....
        /*0130*/ 	.word	0x000002e0
        /*0134*/ 	.word	0x000000ff
        /*0138*/ 	.word	0x00000060
        /*013c*/ 	.short	0x0100
        /*013e*/ 	.byte	0x08
	.zero		1


	//   ....[12]....
        /*0140*/ 	.word	0x000002f0
        /*0144*/ 	.word	0x000000ff
        /*0148*/ 	.word	0x00000030
        /*014c*/ 	.short	0x0100
        /*014e*/ 	.byte	0x08
	.zero		1


	//   ....[13]....
        /*0150*/ 	.word	0x00000300
        /*0154*/ 	.word	0x000000ff
        /*0158*/ 	.word	0x00000068
        /*015c*/ 	.short	0x0100
        /*015e*/ 	.byte	0x08
	.zero		1


	//   ....[14]....
        /*0160*/ 	.word	0x00000590
        /*0164*/ 	.word	0x000000ff
        /*0168*/ 	.word	0x00000080
        /*016c*/ 	.short	0x0100
        /*016e*/ 	.byte	0x06
	.zero		1


	//   ....[15]....
        /*0170*/ 	.word	0x000005f0
        /*0174*/ 	.word	0x000000ff
        /*0178*/ 	.word	0x00000088
        /*017c*/ 	.short	0x0100
        /*017e*/ 	.byte	0x06
	.zero		1


	//   ....[16]....
        /*0180*/ 	.word	0x00001270
        /*0184*/ 	.word	0x00000003
        /*0188*/ 	.word	0x00000000
        /*018c*/ 	.short	0x010a
        /*018e*/ 	.byte	0x3f
	.zero		1


	//   ....[17]....
        /*0190*/ 	.word	0x000012b0
        /*0194*/ 	.word	0x00000003
        /*0198*/ 	.word	0x00000000
        /*019c*/ 	.short	0x010a
        /*019e*/ 	.byte	0x3f
	.zero		1


	//   ....[18]....
        /*01a0*/ 	.word	0x00001550
        /*01a4*/ 	.word	0x00000005
        /*01a8*/ 	.word	0x00000000
        /*01ac*/ 	.short	0x010a
        /*01ae*/ 	.byte	0x3f
	.zero		1


	//   ....[19]....
        /*01b0*/ 	.word	0x00001590
        /*01b4*/ 	.word	0x00000005
        /*01b8*/ 	.word	0x00000000
        /*01bc*/ 	.short	0x010a
        /*01be*/ 	.byte	0x3f
	.zero		1


	//   ....[20]....
        /*01c0*/ 	.word	0x000016d0
        /*01c4*/ 	.word	0x00000004
        /*01c8*/ 	.word	0x00000000
        /*01cc*/ 	.short	0x0101
        /*01ce*/ 	.byte	0x3f
	.zero		1


	//   ....[21]....
        /*01d0*/ 	.word	0x000018d0
        /*01d4*/ 	.word	0x00000000
        /*01d8*/ 	.word	0x00000000
        /*01dc*/ 	.short	0x0101
        /*01de*/ 	.byte	0x3f
	.zero		1


	//   ....[22]....
        /*01e0*/ 	.word	0x00008fc0
        /*01e4*/ 	.word	0x0000000e
        /*01e8*/ 	.word	0x00000038
        /*01ec*/ 	.short	0x010a
        /*01ee*/ 	.byte	0x3f
	.zero		1


	//   ....[23]....
        /*01f0*/ 	.word	0x000093a0
        /*01f4*/ 	.word	0x00000006
        /*01f8*/ 	.word	0x00000088
        /*01fc*/ 	.short	0x0101
        /*01fe*/ 	.byte	0x3f
	.zero		1


	//   ....[24]....
        /*0200*/ 	.word	0x00009a90
        /*0204*/ 	.word	0x00000007
        /*0208*/ 	.word	0x00000000
        /*020c*/ 	.short	0x010a
        /*020e*/ 	.byte	0x3f
	.zero		1


	//   ....[25]....
        /*0210*/ 	.word	0x00009b10
        /*0214*/ 	.word	0x00000009
        /*0218*/ 	.word	0x00000000
        /*021c*/ 	.short	0x010a
        /*021e*/ 	.byte	0x3f
	.zero		1


	//   ....[26]....
        /*0220*/ 	.word	0x00009ba0
        /*0224*/ 	.word	0x00000006
        /*0228*/ 	.word	0x00000000
        /*022c*/ 	.short	0x010a
        /*022e*/ 	.byte	0x3f
	.zero		1


	//   ....[27]....
        /*0230*/ 	.word	0x00009c30
        /*0234*/ 	.word	0x00000009
        /*0238*/ 	.word	0x00000000
        /*023c*/ 	.short	0x010a
        /*023e*/ 	.byte	0x3f
	.zero		1


	//   ....[28]....
        /*0240*/ 	.word	0x00009cc0
        /*0244*/ 	.word	0x00000006
        /*0248*/ 	.word	0x00000000
        /*024c*/ 	.short	0x010a
        /*024e*/ 	.byte	0x3f
	.zero		1


	//   ....[29]....
        /*0250*/ 	.word	0x00009d50
        /*0254*/ 	.word	0x00000009
        /*0258*/ 	.word	0x00000000
        /*025c*/ 	.short	0x010a
        /*025e*/ 	.byte	0x3f
	.zero		1


	//   ....[30]....
        /*0260*/ 	.word	0x00009de0
        /*0264*/ 	.word	0x00000003
        /*0268*/ 	.word	0x00000000
        /*026c*/ 	.short	0x010a
        /*026e*/ 	.byte	0x3f
	.zero		1


	//   ....[31]....
        /*0270*/ 	.word	0x00009e40
        /*0274*/ 	.word	0x00000003
        /*0278*/ 	.word	0x00000000
        /*027c*/ 	.short	0x010a
        /*027e*/ 	.byte	0x3f
	.zero		1


	//   ....[32]....
        /*0280*/ 	.word	0x00009e90
        /*0284*/ 	.word	0x00000005
        /*0288*/ 	.word	0x00000000
        /*028c*/ 	.short	0x010a
        /*028e*/ 	.byte	0x3f
	.zero		1


	//   ....[33]....
        /*0290*/ 	.word	0x00009f60
        /*0294*/ 	.word	0x0000000e
        /*0298*/ 	.word	0x00000038
        /*029c*/ 	.short	0x010a
        /*029e*/ 	.byte	0x3f
	.zero		1


	//   ....[34]....
        /*02a0*/ 	.word	0x0000a030
        /*02a4*/ 	.word	0x00000007
        /*02a8*/ 	.word	0x00000000
        /*02ac*/ 	.short	0x010a
        /*02ae*/ 	.byte	0x3f
	.zero		1


	//   ....[35]....
        /*02b0*/ 	.word	0x0000a080
        /*02b4*/ 	.word	0x00000009
        /*02b8*/ 	.word	0x00000000
        /*02bc*/ 	.short	0x010a
        /*02be*/ 	.byte	0x3f
	.zero		1


	//   ....[36]....
        /*02c0*/ 	.word	0x0000a0d0
        /*02c4*/ 	.word	0x00000006
        /*02c8*/ 	.word	0x00000000
        /*02cc*/ 	.short	0x010a
        /*02ce*/ 	.byte	0x3f
	.zero		1


	//   ....[37]....
        /*02d0*/ 	.word	0x0000a120
        /*02d4*/ 	.word	0x00000009
        /*02d8*/ 	.word	0x00000000
        /*02dc*/ 	.short	0x010a
        /*02de*/ 	.byte	0x3f
	.zero		1


	//   ....[38]....
        /*02e0*/ 	.word	0x0000a170
        /*02e4*/ 	.word	0x00000006
        /*02e8*/ 	.word	0x00000000
        /*02ec*/ 	.short	0x010a
        /*02ee*/ 	.byte	0x3f
	.zero		1


	//   ....[39]....
        /*02f0*/ 	.word	0x0000a1c0
        /*02f4*/ 	.word	0x00000009
        /*02f8*/ 	.word	0x00000000
        /*02fc*/ 	.short	0x010a
        /*02fe*/ 	.byte	0x3f
	.zero		1


	//----- nvinfo : EIATTR_NUM_MBARRIERS
	.align		4
.L_35:
        /*0300*/ 	.byte	0x03, 0x38
        /*0302*/ 	.short	0x0010


	//----- nvinfo : EIATTR_EXIT_INSTR_OFFSETS
	.align		4
        /*0304*/ 	.byte	0x04, 0x1c
        /*0306*/ 	.short	(.L_37 - .L_36)


	//   ....[0]....
.L_36:
        /*0308*/ 	.word	0x00000640


	//   ....[1]....
        /*030c*/ 	.word	0x00000f10


	//   ....[2]....
        /*0310*/ 	.word	0x00008630


	//   ....[3]....
        /*0314*/ 	.word	0x00008c60


	//   ....[4]....
        /*0318*/ 	.word	0x00009e30


	//----- nvinfo : EIATTR_MAX_THREADS
	.align		4
.L_37:
        /*031c*/ 	.byte	0x04, 0x05
        /*031e*/ 	.short	(.L_39 - .L_38)
.L_38:
        /*0320*/ 	.word	0x00000180
        /*0324*/ 	.word	0x00000001
        /*0328*/ 	.word	0x00000001


	//----- nvinfo : EIATTR_CRS_STACK_SIZE
	.align		4
.L_39:
        /*032c*/ 	.byte	0x04, 0x1e
        /*032e*/ 	.short	(.L_41 - .L_40)
.L_40:
        /*0330*/ 	.word	0x00000000


	//----- nvinfo : EIATTR_CBANK_PARAM_SIZE
	.align		4
.L_41:
        /*0334*/ 	.byte	0x03, 0x19
        /*0336*/ 	.short	0x0470


	//----- nvinfo : EIATTR_PARAM_CBANK
	.align		4
        /*0338*/ 	.byte	0x04, 0x0a
        /*033a*/ 	.short	(.L_43 - .L_42)
	.align		4
.L_42:
        /*033c*/ 	.word	index@(.nv.constant0._ZN7cutlass13device_kernelINS_4gemm6kernel13GemmUniversalIN4cute5tupleIJiiiiEEENS1_10collective13CollectiveMmaINS1_34MainloopSm90TmaGmmaWarpSpecializedILi7ENS5_IJNS4_1CILi1EEESB_SB_EEENS1_35KernelTmaWarpSpecializedCooperativeEEENS5_IJNSA_ILi256EEENSA_ILi128EEENSA_ILi32EEEEEEaNS5_IJlSB_lEEEaSJ_NS4_8TiledMMAINS4_8MMA_AtomIJNS4_4SM904GMMA27MMA_64x128x32_S32S8S8_SS_TNEEEENS4_6LayoutINS5_IJNSA_ILi2EEESB_SB_EEENS5_IJSB_NSA_ILi0EEEST_EEEEENS5_IJNS4_10UnderscoreESW_SW_EEEEENS4_13SM90_TMA_LOADENS4_14ComposedLayoutINS4_7SwizzleILi1ELi4ELi3EEENS4_18smem_ptr_flag_bitsILi8EEENSQ_INS5_IJNSA_ILi8EEESH_EEENS5_IJSH_SB_EEEEEEEvNS4_8identityESZ_S19_vS1A_EENS_8epilogue10collective6detail29Sm90TmaWarpSpecializedAdapterINS1D_15DefaultEpilogueIaSJ_SJ_NS1C_6thread17LinearCombinationIaLi1EiiLNS1H_9ScaleType4KindE0ELNS_15FloatRoundStyleE2EaEENS1_15EpilogueDefaultEEEEEvvEEEEvNT_6ParamsE)
        /*0340*/ 	.short	0x0210
        /*0342*/ 	.short	0x0470


	//----- nvinfo : EIATTR_SW_WAR
	.align		4
.L_43:
        /*0344*/ 	.byte	0x04, 0x36
        /*0346*/ 	.short	(.L_45 - .L_44)
.L_44:
        /*0348*/ 	.word	0x00000008
.L_45:


//--------------------- .nv.callgraph             --------------------------
	.section	.nv.callgraph,"",@"SHT_CUDA_CALLGRAPH"
	.align	4
	.sectionentsize	8
	.align		4
        /*0000*/ 	.word	0x00000000
	.align		4
        /*0004*/ 	.word	0xffffffff
	.align		4
        /*0008*/ 	.word	index@(_ZN7cutlass13device_kernelINS_4gemm6kernel13GemmUniversalIN4cute5tupleIJiiiiEEENS1_10collective13CollectiveMmaINS1_34MainloopSm90TmaGmmaWarpSpecializedILi7ENS5_IJNS4_1CILi1EEESB_SB_EEENS1_35KernelTmaWarpSpecializedCooperativeEEENS5_IJNSA_ILi256EEENSA_ILi128EEENSA_ILi32EEEEEEaNS5_IJlSB_lEEEaSJ_NS4_8TiledMMAINS4_8MMA_AtomIJNS4_4SM904GMMA27MMA_64x128x32_S32S8S8_SS_TNEEEENS4_6LayoutINS5_IJNSA_ILi2EEESB_SB_EEENS5_IJSB_NSA_ILi0EEEST_EEEEENS5_IJNS4_10UnderscoreESW_SW_EEEEENS4_13SM90_TMA_LOADENS4_14ComposedLayoutINS4_7SwizzleILi1ELi4ELi3EEENS4_18smem_ptr_flag_bitsILi8EEENSQ_INS5_IJNSA_ILi8EEESH_EEENS5_IJSH_SB_EEEEEEEvNS4_8identityESZ_S19_vS1A_EENS_8epilogue10collective6detail29Sm90TmaWarpSpecializedAdapterINS1D_15DefaultEpilogueIaSJ_SJ_NS1C_6thread17LinearCombinationIaLi1EiiLNS1H_9ScaleType4KindE0ELNS_15FloatRoundStyleE2EaEENS1_15EpilogueDefaultEEEEEvvEEEEvNT_6ParamsE)
	.align		4
        /*000c*/ 	.word	index@(__assertfail)
	.align		4
        /*0010*/ 	.word	0x00000000
	.align		4
        /*0014*/ 	.word	0xfffffffe
	.align		4
        /*0018*/ 	.word	0x00000000
	.align		4
        /*001c*/ 	.word	0xfffffffd
	.align		4
        /*0020*/ 	.word	0x00000000
	.align		4
        /*0024*/ 	.word	0xfffffffc


//--------------------- .nv.constant4             --------------------------
	.section	.nv.constant4,"a",@progbits
	.align	8
	.align		8
.nv.constant4:
        /*0000*/ 	.dword	__assertfail
	.align		8
        /*0008*/ 	.dword	__unnamed_1
	.align		8
        /*0010*/ 	.dword	_ZN40_INTERNAL_3c9a32e2_4_k_cu_f5d6e99d_287204cuda3std3__45__cpo5beginE
	.align		8
        /*0018*/ 	.dword	_ZN40_INTERNAL_3c9a32e2_4_k_cu_f5d6e99d_287204cuda3std3__45__cpo3endE
	.align		8
        /*0020*/ 	.dword	_ZN40_INTERNAL_3c9a32e2_4_k_cu_f5d6e99d_287204cuda3std3__45__cpo6cbeginE
	.align		8
        /*0028*/ 	.dword	_ZN40_INTERNAL_3c9a32e2_4_k_cu_f5d6e99d_287204cuda3std3__45__cpo4cendE
	.align		8
        /*0030*/ 	.dword	_ZN40_INTERNAL_3c9a32e2_4_k_cu_f5d6e99d_287204cuda3std3__442_GLOBAL__N__3c9a32e2_4_k_cu_f5d6e99d_287206ignoreE
	.align		8
        /*0038*/ 	.dword	_ZN40_INTERNAL_3c9a32e2_4_k_cu_f5d6e99d_287204cuda3std3__419piecewise_constructE
	.align		8
        /*0040*/ 	.dword	_ZN40_INTERNAL_3c9a32e2_4_k_cu_f5d6e99d_287204cuda3std3__48in_placeE
	.align		8
        /*0048*/ 	.dword	_ZN40_INTERNAL_3c9a32e2_4_k_cu_f5d6e99d_287204cuda3std6ranges3__45__cpo4swapE
	.align		8
        /*0050*/ 	.dword	_ZN40_INTERNAL_3c9a32e2_4_k_cu_f5d6e99d_287204cuda3std6ranges3__45__cpo9iter_moveE
	.align		8
        /*0058*/ 	.dword	_ZN40_INTERNAL_3c9a32e2_4_k_cu_f5d6e99d_287204cute7productE
	.align		8
        /*0060*/ 	.dword	_ZN40_INTERNAL_3c9a32e2_4_k_cu_f5d6e99d_287204cute1_E
	.align		8
        /*0068*/ 	.dword	$str$22
	.align		8
        /*0070*/ 	.dword	$str$23


//--------------------- .text._ZN7cutlass13device_kernelINS_4gemm6kernel13GemmUniversalIN4cute5tupleIJiiiiEEENS1_10collective13CollectiveMmaINS1_34MainloopSm90TmaGmmaWarpSpecializedILi7ENS5_IJNS4_1CILi1EEESB_SB_EEENS1_35KernelTmaWarpSpecializedCooperativeEEENS5_IJNSA_ILi256EEENSA_ILi128EEENSA_ILi32EEEEEEaNS5_IJlSB_lEEEaSJ_NS4_8TiledMMAINS4_8MMA_AtomIJNS4_4SM904GMMA27MMA_64x128x32_S32S8S8_SS_TNEEEENS4_6LayoutINS5_IJNSA_ILi2EEESB_SB_EEENS5_IJSB_NSA_ILi0EEEST_EEEEENS5_IJNS4_10UnderscoreESW_SW_EEEEENS4_13SM90_TMA_LOADENS4_14ComposedLayoutINS4_7SwizzleILi1ELi4ELi3EEENS4_18smem_ptr_flag_bitsILi8EEENSQ_INS5_IJNSA_ILi8EEESH_EEENS5_IJSH_SB_EEEEEEEvNS4_8identityESZ_S19_vS1A_EENS_8epilogue10collective6detail29Sm90TmaWarpSpecializedAdapterINS1D_15DefaultEpilogueIaSJ_SJ_NS1C_6thread17LinearCombinationIaLi1EiiLNS1H_9ScaleType4KindE0ELNS_15FloatRoundStyleE2EaEENS1_15EpilogueDefaultEEEEEvvEEEEvNT_6ParamsE --------------------------
	.section	.text._ZN7cutlass13device_kernelINS_4gemm6kernel13GemmUniversalIN4cute5tupleIJiiiiEEENS1_10collective13CollectiveMmaINS1_34MainloopSm90TmaGmmaWarpSpecializedILi7ENS5_IJNS4_1CILi1EEESB_SB_EEENS1_35KernelTmaWarpSpecializedCooperativeEEENS5_IJNSA_ILi256EEENSA_ILi128EEENSA_ILi32EEEEEEaNS5_IJlSB_lEEEaSJ_NS4_8TiledMMAINS4_8MMA_AtomIJNS4_4SM904GMMA27MMA_64x128x32_S32S8S8_SS_TNEEEENS4_6LayoutINS5_IJNSA_ILi2EEESB_SB_EEENS5_IJSB_NSA_ILi0EEEST_EEEEENS5_IJNS4_10UnderscoreESW_SW_EEEEENS4_13SM90_TMA_LOADENS4_14ComposedLayoutINS4_7SwizzleILi1ELi4ELi3EEENS4_18smem_ptr_flag_bitsILi8EEENSQ_INS5_IJNSA_ILi8EEESH_EEENS5_IJSH_SB_EEEEEEEvNS4_8identityESZ_S19_vS1A_EENS_8epilogue10collective6detail29Sm90TmaWarpSpecializedAdapterINS1D_15DefaultEpilogueIaSJ_SJ_NS1C_6thread17LinearCombinationIaLi1EiiLNS1H_9ScaleType4KindE0ELNS_15FloatRoundStyleE2EaEENS1_15EpilogueDefaultEEEEEvvEEEEvNT_6ParamsE,"ax",@progbits
	.align	128
.text._ZN7cutlass13device_kernelINS_4gemm6kernel13GemmUniversalIN4cute5tupleIJiiiiEEENS1_10collective13CollectiveMmaINS1_34MainloopSm90TmaGmmaWarpSpecializedILi7ENS5_IJNS4_1CILi1EEESB_SB_EEENS1_35KernelTmaWarpSpecializedCooperativeEEENS5_IJNSA_ILi256EEENSA_ILi128EEENSA_ILi32EEEEEEaNS5_IJlSB_lEEEaSJ_NS4_8TiledMMAINS4_8MMA_AtomIJNS4_4SM904GMMA27MMA_64x128x32_S32S8S8_SS_TNEEEENS4_6LayoutINS5_IJNSA_ILi2EEESB_SB_EEENS5_IJSB_NSA_ILi0EEEST_EEEEENS5_IJNS4_10UnderscoreESW_SW_EEEEENS4_13SM90_TMA_LOADENS4_14ComposedLayoutINS4_7SwizzleILi1ELi4ELi3EEENS4_18smem_ptr_flag_bitsILi8EEENSQ_INS5_IJNSA_ILi8EEESH_EEENS5_IJSH_SB_EEEEEEEvNS4_8identityESZ_S19_vS1A_EENS_8epilogue10collective6detail29Sm90TmaWarpSpecializedAdapterINS1D_15DefaultEpilogueIaSJ_SJ_NS1C_6thread17LinearCombinationIaLi1EiiLNS1H_9ScaleType4KindE0ELNS_15FloatRoundStyleE2EaEENS1_15EpilogueDefaultEEEEEvvEEEEvNT_6ParamsE:
        .type           _ZN7cutlass13device_kernelINS_4gemm6kernel13GemmUniversalIN4cute5tupleIJiiiiEEENS1_10collective13CollectiveMmaINS1_34MainloopSm90TmaGmmaWarpSpecializedILi7ENS5_IJNS4_1CILi1EEESB_SB_EEENS1_35KernelTmaWarpSpecializedCooperativeEEENS5_IJNSA_ILi256EEENSA_ILi128EEENSA_ILi32EEEEEEaNS5_IJlSB_lEEEaSJ_NS4_8TiledMMAINS4_8MMA_AtomIJNS4_4SM904GMMA27MMA_64x128x32_S32S8S8_SS_TNEEEENS4_6LayoutINS5_IJNSA_ILi2EEESB_SB_EEENS5_IJSB_NSA_ILi0EEEST_EEEEENS5_IJNS4_10UnderscoreESW_SW_EEEEENS4_13SM90_TMA_LOADENS4_14ComposedLayoutINS4_7SwizzleILi1ELi4ELi3EEENS4_18smem_ptr_flag_bitsILi8EEENSQ_INS5_IJNSA_ILi8EEESH_EEENS5_IJSH_SB_EEEEEEEvNS4_8identityESZ_S19_vS1A_EENS_8epilogue10collective6detail29Sm90TmaWarpSpecializedAdapterINS1D_15DefaultEpilogueIaSJ_SJ_NS1C_6thread17LinearCombinationIaLi1EiiLNS1H_9ScaleType4KindE0ELNS_15FloatRoundStyleE2EaEENS1_15EpilogueDefaultEEEEEvvEEEEvNT_6ParamsE,@function
        .size           _ZN7cutlass13device_kernelINS_4gemm6kernel13GemmUniversalIN4cute5tupleIJiiiiEEENS1_10collective13CollectiveMmaINS1_34MainloopSm90TmaGmmaWarpSpecializedILi7ENS5_IJNS4_1CILi1EEESB_SB_EEENS1_35KernelTmaWarpSpecializedCooperativeEEENS5_IJNSA_ILi256EEENSA_ILi128EEENSA_ILi32EEEEEEaNS5_IJlSB_lEEEaSJ_NS4_8TiledMMAINS4_8MMA_AtomIJNS4_4SM904GMMA27MMA_64x128x32_S32S8S8_SS_TNEEEENS4_6LayoutINS5_IJNSA_ILi2EEESB_SB_EEENS5_IJSB_NSA_ILi0EEEST_EEEEENS5_IJNS4_10UnderscoreESW_SW_EEEEENS4_13SM90_TMA_LOADENS4_14ComposedLayoutINS4_7SwizzleILi1ELi4ELi3EEENS4_18smem_ptr_flag_bitsILi8EEENSQ_INS5_IJNSA_ILi8EEESH_EEENS5_IJSH_SB_EEEEEEEvNS4_8identityESZ_S19_vS1A_EENS_8epilogue10collective6detail29Sm90TmaWarpSpecializedAdapterINS1D_15DefaultEpilogueIaSJ_SJ_NS1C_6thread17LinearCombinationIaLi1EiiLNS1H_9ScaleType4KindE0ELNS_15FloatRoundStyleE2EaEENS1_15EpilogueDefaultEEEEEvvEEEEvNT_6ParamsE,(.L_x_332 - _ZN7cutlass13device_kernelINS_4gemm6kernel13GemmUniversalIN4cute5tupleIJiiiiEEENS1_10collective13CollectiveMmaINS1_34MainloopSm90TmaGmmaWarpSpecializedILi7ENS5_IJNS4_1CILi1EEESB_SB_EEENS1_35KernelTmaWarpSpecializedCooperativeEEENS5_IJNSA_ILi256EEENSA_ILi128EEENSA_ILi32EEEEEEaNS5_IJlSB_lEEEaSJ_NS4_8TiledMMAINS4_8MMA_AtomIJNS4_4SM904GMMA27MMA_64x128x32_S32S8S8_SS_TNEEEENS4_6LayoutINS5_IJNSA_ILi2EEESB_SB_EEENS5_IJSB_NSA_ILi0EEEST_EEEEENS5_IJNS4_10UnderscoreESW_SW_EEEEENS4_13SM90_TMA_LOADENS4_14ComposedLayoutINS4_7SwizzleILi1ELi4ELi3EEENS4_18smem_ptr_flag_bitsILi8EEENSQ_INS5_IJNSA_ILi8EEESH_EEENS5_IJSH_SB_EEEEEEEvNS4_8identityESZ_S19_vS1A_EENS_8epilogue10collective6detail29Sm90TmaWarpSpecializedAdapterINS1D_15DefaultEpilogueIaSJ_SJ_NS1C_6thread17LinearCombinationIaLi1EiiLNS1H_9ScaleType4KindE0ELNS_15FloatRoundStyleE2EaEENS1_15EpilogueDefaultEEEEEvvEEEEvNT_6ParamsE)
        .other          _ZN7cutlass13device_kernelINS_4gemm6kernel13GemmUniversalIN4cute5tupleIJiiiiEEENS1_10collective13CollectiveMmaINS1_34MainloopSm90TmaGmmaWarpSpecializedILi7ENS5_IJNS4_1CILi1EEESB_SB_EEENS1_35KernelTmaWarpSpecializedCooperativeEEENS5_IJNSA_ILi256EEENSA_ILi128EEENSA_ILi32EEEEEEaNS5_IJlSB_lEEEaSJ_NS4_8TiledMMAINS4_8MMA_AtomIJNS4_4SM904GMMA27MMA_64x128x32_S32S8S8_SS_TNEEEENS4_6LayoutINS5_IJNSA_ILi2EEESB_SB_EEENS5_IJSB_NSA_ILi0EEEST_EEEEENS5_IJNS4_10UnderscoreESW_SW_EEEEENS4_13SM90_TMA_LOADENS4_14ComposedLayoutINS4_7SwizzleILi1ELi4ELi3EEENS4_18smem_ptr_flag_bitsILi8EEENSQ_INS5_IJNSA_ILi8EEESH_EEENS5_IJSH_SB_EEEEEEEvNS4_8identityESZ_S19_vS1A_EENS_8epilogue10collective6detail29Sm90TmaWarpSpecializedAdapterINS1D_15DefaultEpilogueIaSJ_SJ_NS1C_6thread17LinearCombinationIaLi1EiiLNS1H_9ScaleType4KindE0ELNS_15FloatRoundStyleE2EaEENS1_15EpilogueDefaultEEEEEvvEEEEvNT_6ParamsE,@"STO_CUDA_ENTRY STV_DEFAULT"
_ZN7cutlass13device_kernelINS_4gemm6kernel13GemmUniversalIN4cute5tupleIJiiiiEEENS1_10collective13CollectiveMmaINS1_34MainloopSm90TmaGmmaWarpSpecializedILi7ENS5_IJNS4_1CILi1EEESB_SB_EEENS1_35KernelTmaWarpSpecializedCooperativeEEENS5_IJNSA_ILi256EEENSA_ILi128EEENSA_ILi32EEEEEEaNS5_IJlSB_lEEEaSJ_NS4_8TiledMMAINS4_8MMA_AtomIJNS4_4SM904GMMA27MMA_64x128x32_S32S8S8_SS_TNEEEENS4_6LayoutINS5_IJNSA_ILi2EEESB_SB_EEENS5_IJSB_NSA_ILi0EEEST_EEEEENS5_IJNS4_10UnderscoreESW_SW_EEEEENS4_13SM90_TMA_LOADENS4_14ComposedLayoutINS4_7SwizzleILi1ELi4ELi3EEENS4_18smem_ptr_flag_bitsILi8EEENSQ_INS5_IJNSA_ILi8EEESH_EEENS5_IJSH_SB_EEEEEEEvNS4_8identityESZ_S19_vS1A_EENS_8epilogue10collective6detail29Sm90TmaWarpSpecializedAdapterINS1D_15DefaultEpilogueIaSJ_SJ_NS1C_6thread17LinearCombinationIaLi1EiiLNS1H_9ScaleType4KindE0ELNS_15FloatRoundStyleE2EaEENS1_15EpilogueDefaultEEEEEvvEEEEvNT_6ParamsE:
[----:B------:R-:W0:Y:S01]  /*0000*/  LDC R1, c[0x0][0x28] ;  /* 0x00000a00ff017b82 */ /* 0x000e220000000800 */
[----:B------:R-:W1:Y:S01]  /*0010*/  S2R R18, SR_TID.X ;  /* 0x0000000000127919 */ /* 0x000e620000002100 */
[----:B------:R-:W-:Y:S01]  /*0020*/  ELECT P0, URZ, PT ;  /* 0x00000000003f782f */ /* 0x000fe20003800000 */
[----:B------:R-:W-:Y:S01]  /*0030*/  BSSY B0, `(.L_x_0) ;  /* 0x000000f000007945 */ /* 0x000fe20003800000 */
[--C-:B-1----:R-:W-:Y:S02]  /*0040*/  SHF.R.U32.HI R0, RZ, 0x5, R18.reuse ;  /* 0x00000005ff007819 */ /* 0x102fe40000011612 */
[----:B------:R-:W-:-:S03]  /*0050*/  SHF.R.U32.HI R2, RZ, 0x7, R18 ;  /* 0x00000007ff027819 */ /* 0x000fc60000011612 */
[----:B------:R-:W1:Y:S04]  /*0060*/  SHFL.IDX PT, R5, R0, RZ, 0x1f ;  /* 0x00001fff00057589 */ /* 0x000e6800000e0000 */
[----:B------:R2:W3:Y:S01]  /*0070*/  SHFL.IDX PT, R8, R2, RZ, 0x1f ;  /* 0x00001fff02087589 */ /* 0x0004e200000e0000 */
[----:B-1----:R-:W-:-:S13]  /*0080*/  ISETP.NE.OR P0, PT, R5, RZ, !P0 ;  /* 0x000000ff0500720c */ /* 0x002fda0004705670 */
[----:B0-23--:R-:W-:Y:S05]  /*0090*/  @P0 BRA `(.L_x_1) ;  /* 0x0000000000200947 */ /* 0x00dfea0003800000 */
[----:B------:R-:W-:Y:S02]  /*00a0*/  ULDC.64 UR4, c[0x0][0x198] ;  /* 0x0000660000047ab9 */ /* 0x000fe40000000a00 */
[----:B------:R-:W-:Y:S02]  /*00b0*/  UIADD3 UR6, UP0, UR4, 0xf0, URZ ;  /* 0x000000f004067890 */ /* 0x000fe4000ff1e03f */
[----:B------:R-:W-:Y:S02]  /*00c0*/  UIADD3 UR4, UP1, UR4, 0x1f0, URZ ;  /* 0x000001f004047890 */ /* 0x000fe4000ff3e03f */
[----:B------:R-:W-:Y:S02]  /*00d0*/  UIADD3.X UR7, URZ, UR5, URZ, UP0, !UPT ;  /* 0x000000053f077290 */ /* 0x000fe400087fe43f */
[----:B------:R-:W-:-:S07]  /*00e0*/  UIADD3.X UR5, URZ, UR5, URZ, UP1, !UPT ;  /* 0x000000053f057290 */ /* 0x000fce0008ffe43f */
[----:B------:R0:W-:Y:S02]  /*00f0*/  UTMACCTL.PF [UR6] ;  /* 0x00000000060079b9 */ /* 0x0001e40008040000 */
[----:B------:R0:W-:Y:S02]  /*0100*/  UTMACCTL.PF [UR4] ;  /* 0x00000000040079b9 */ /* 0x0001e40008040000 */
[----:B0-----:R-:W-:Y:S01]  /*0110*/  NOP ;  /* 0x0000000000007918 */ /* 0x001fe20000000000 */
.L_x_1:
[----:B------:R-:W-:Y:S05]  /*0120*/  BSYNC B0 ;  /* 0x0000000000007941 */ /* 0x000fea0003800000 */
.L_x_0:
[----:B------:R-:W0:Y:S02]  /*0130*/  SHFL.IDX PT, R2, R0, RZ, 0x1f ;  /* 0x00001fff00027589 */ /* 0x000e2400000e0000 */
[----:B0-----:R-:W-:-:S13]  /*0140*/  ISETP.NE.AND P0, PT, R2, RZ, PT ;  /* 0x000000ff0200720c */ /* 0x001fda0003f05270 */
[----:B------:R-:W-:Y:S05]  /*0150*/  @P0 BRA `(.L_x_2) ;  /* 0x0000000000700947 */ /* 0x000fea0003800000 */
[----:B------:R-:W0:Y:S01]  /*0160*/  S2UR UR8, SR_CgaCtaId ;  /* 0x00000000000879c3 */ /* 0x000e220000008800 */
[----:B------:R-:W-:Y:S01]  /*0170*/  UMOV UR4, 0x400 ;  /* 0x0000040000047882 */ /* 0x000fe20000000000 */
[----:B------:R-:W-:Y:S01]  /*0180*/  UMOV UR5, 0x1 ;  /* 0x0000000100057882 */ /* 0x000fe20000000000 */
[----:B------:R-:W-:Y:S01]  /*0190*/  UMOV UR6, 0x100 ;  /* 0x0000010000067882 */ /* 0x000fe20000000000 */
[----:B------:R-:W-:Y:S01]  /*01a0*/  ELECT P0, URZ, PT ;  /* 0x00000000003f782f */ /* 0x000fe20003800000 */
[----:B------:R-:W-:-:S04]  /*01b0*/  UIADD3 UR6, -UR6, 0x100000, URZ ;  /* 0x0010000006067890 */ /* 0x000fc8000fffe13f */
[----:B------:R-:W-:Y:S02]  /*01c0*/  USHF.L.U32 UR7, UR6, 0xb, URZ ;  /* 0x0000000b06077899 */ /* 0x000fe4000800063f */
[----:B------:R-:W-:Y:S02]  /*01d0*/  USHF.L.U32 UR6, UR6, 0x1, URZ ;  /* 0x0000000106067899 */ /* 0x000fe4000800063f */
[----:B0-----:R-:W-:Y:S02]  /*01e0*/  ULEA UR8, UR8, UR4, 0x18 ;  /* 0x0000000408087291 */ /* 0x001fe4000f8ec03f */
[----:B------:R-:W-:-:S04]  /*01f0*/  UIADD3 UR4, -UR5, 0x100000, URZ ;  /* 0x0010000005047890 */ /* 0x000fc8000fffe13f */
[----:B------:R-:W-:Y:S02]  /*0200*/  USHF.L.U32 UR5, UR4, 0xb, URZ ;  /* 0x0000000b04057899 */ /* 0x000fe4000800063f */
[----:B------:R-:W-:Y:S01]  /*0210*/  USHF.L.U32 UR4, UR4, 0x1, URZ ;  /* 0x0000000104047899 */ /* 0x000fe2000800063f */
[----:B------:R-:W0:Y:S11]  /*0220*/  FENCE.VIEW.ASYNC.S ;  /* 0x00000000000073c6 */ /* 0x000e360000000000 */
[----:B0-----:R0:W1:Y:S01]  /*0230*/  SYNCS.EXCH.64 URZ, [UR8], UR4 ;  /* 0x00000004083f75b2 */ /* 0x0010620008000100 */
[----:B------:R0:W2:Y:S01]  /*0240*/  SYNCS.EXCH.64 URZ, [UR8+0x38], UR6 ;  /* 0x00003806083f75b2 */ /* 0x0000a20008000100 */
[----:B------:R0:W3:Y:S01]  /*0250*/  SYNCS.EXCH.64 URZ, [UR8+0x8], UR4 ;  /* 0x00000804083f75b2 */ /* 0x0000e20008000100 */
[----:B------:R0:W4:Y:S01]  /*0260*/  SYNCS.EXCH.64 URZ, [UR8+0x40], UR6 ;  /* 0x00004006083f75b2 */ /* 0x0001220008000100 */
[----:B------:R0:W0:Y:S01]  /*0270*/  SYNCS.EXCH.64 URZ, [UR8+0x10], UR4 ;  /* 0x00001004083f75b2 */ /* 0x0000220008000100 */
        /* <DEDUP_REMOVED lines=9> */
[----:B------:R-:W-:Y:S01]  /*0310*/  NOP ;  /* 0x0000000000007918 */ /* 0x000fe20000000000 */
.L_x_2:
[----:B------:R-:W5:Y:S01]  /*0320*/  SHFL.IDX PT, R0, R0, RZ, 0x1f ;  /* 0x00001fff00007589 */ /* 0x000f6200000e0000 */
[----:B------:R-:W-:Y:S01]  /*0330*/  ELECT P0, URZ, PT ;  /* 0x00000000003f782f */ /* 0x000fe20003800000 */
[----:B------:R-:W1:Y:S01]  /*0340*/  LDC R2, c[0x0][0x65c] ;  /* 0x00019700ff027b82 */ /* 0x000e620000000800 */
[----:B------:R-:W-:Y:S01]  /*0350*/  SHF.R.S32.HI R6, RZ, 0x1f, R5 ;  /* 0x0000001fff067819 */ /* 0x000fe20000011405 */
[----:B------:R-:W2:Y:S01]  /*0360*/  S2R R3, SR_CTAID.Y ;  /* 0x0000000000037919 */ /* 0x000ea20000002600 */
[----:B0-----:R-:W-:Y:S01]  /*0370*/  UMOV UR4, 0x20 ;  /* 0x0000002000047882 */ /* 0x001fe20000000000 */
[----:B------:R-:W-:Y:S01]  /*0380*/  ISETP.NE.AND P2, PT, R8, RZ, PT ;  /* 0x000000ff0800720c */ /* 0x000fe20003f45270 */
[----:B------:R-:W-:Y:S01]  /*0390*/  NOP ;  /* 0x0000000000007918 */ /* 0x000fe20000000000 */
[----:B------:R-:W0:Y:S01]  /*03a0*/  S2R R4, SR_CTAID.X ;  /* 0x0000000000047919 */ /* 0x000e220000002500 */
[----:B------:R-:W-:Y:S01]  /*03b0*/  LEA.HI R6, R6, R5, RZ, 0x2 ;  /* 0x0000000506067211 */ /* 0x000fe200078f10ff */
[----:B------:R-:W-:Y:S01]  /*03c0*/  NOP ;  /* 0x0000000000007918 */ /* 0x000fe20000000000 */
[----:B-----5:R-:W-:-:S02]  /*03d0*/  ISETP.NE.OR P0, PT, R0, RZ, !P0 ;  /* 0x000000ff0000720c */ /* 0x020fc40004705670 */
[----:B-1----:R-:W-:-:S04]  /*03e0*/  ISETP.NE.AND P3, PT, R2, 0x1, PT ;  /* 0x000000010200780c */ /* 0x002fc80003f65270 */
[----:B------:R-:W-:Y:S02]  /*03f0*/  P2R R0, PR, RZ, 0x8 ;  /* 0x00000008ff007803 */ /* 0x000fe40000000000 */
[----:B------:R-:W-:-:S05]  /*0400*/  LOP3.LUT R0, R6, 0xfffffffc, RZ, 0xc0, !PT ;  /* 0xfffffffc06007812 */ /* 0x000fca00078ec0ff */
[----:B------:R-:W-:Y:S01]  /*0410*/  VOTEU.ALL UP0, P0 ;  /* 0x00000000003f7886 */ /* 0x000fe20000000000 */
[----:B------:R-:W-:Y:S01]  /*0420*/  IMAD.IADD R0, R5, 0x1, -R0 ;  /* 0x0000000105007824 */ /* 0x000fe200078e0a00 */
[----:B------:R-:W0:Y:S01]  /*0430*/  @P3 LDC R17, c[0x0][0x10] ;  /* 0x00000400ff113b82 */ /* 0x000e220000000800 */
[----:B------:R-:W-:Y:S01]  /*0440*/  VOTEU.ALL UP1, P0 ;  /* 0x00000000003f7886 */ /* 0x000fe20000020000 */
[----:B--2---:R-:W-:Y:S01]  /*0450*/  @P3 IMAD.MOV.U32 R6, RZ, RZ, R3 ;  /* 0x000000ffff063224 */ /* 0x004fe200078e0003 */
[----:B------:R-:W-:Y:S01]  /*0460*/  @!UP0 UMOV UR6, 0x400 ;  /* 0x0000040000068882 */ /* 0x000fe20000000000 */
[----:B------:R-:W-:-:S04]  /*0470*/  @!UP0 UIADD3 UR4, -UR4, 0x100000, URZ ;  /* 0x0010000004048890 */ /* 0x000fc8000fffe13f */
[----:B------:R-:W-:Y:S02]  /*0480*/  @!UP0 USHF.L.U32 UR5, UR4, 0xb, URZ ;  /* 0x0000000b04058899 */ /* 0x000fe4000800063f */
[----:B------:R-:W-:Y:S01]  /*0490*/  @!UP0 USHF.L.U32 UR4, UR4, 0x1, URZ ;  /* 0x0000000104048899 */ /* 0x000fe2000800063f */
[----:B------:R-:W-:Y:S02]  /*04a0*/  @P3 IMAD.MOV.U32 R7, RZ, RZ, RZ ;  /* 0x000000ffff073224 */ /* 0x000fe400078e00ff */
[----:B------:R-:W-:Y:S01]  /*04b0*/  IMAD.MOV.U32 R5, RZ, RZ, RZ ;  /* 0x000000ffff057224 */ /* 0x000fe200078e00ff */
[----:B------:R-:W1:Y:S01]  /*04c0*/  @!UP0 S2UR UR7, SR_CgaCtaId ;  /* 0x00000000000789c3 */ /* 0x000e620000008800 */
[----:B------:R-:W-:-:S07]  /*04d0*/  @P3 IMAD.MOV.U32 R11, RZ, RZ, RZ ;  /* 0x000000ffff0b3224 */ /* 0x000fce00078e00ff */
[----:B------:R-:W2:Y:S01]  /*04e0*/  @!P3 LDC R9, c[0x0][0xc] ;  /* 0x00000300ff09bb82 */ /* 0x000ea20000000800 */
[----:B0-----:R-:W-:-:S04]  /*04f0*/  @P3 IMAD.WIDE.U32 R16, R4, R17, R6 ;  /* 0x0000001104103225 */ /* 0x001fc800078e0006 */
[----:B------:R-:W-:Y:S01]  /*0500*/  @P3 IMAD.IADD R17, R17, 0x1, R11 ;  /* 0x0000000111113824 */ /* 0x000fe200078e020b */
[----:B-1----:R-:W-:Y:S01]  /*0510*/  @!UP0 ULEA UR6, UR7, UR6, 0x18 ;  /* 0x0000000607068291 */ /* 0x002fe2000f8ec03f */
[----:B------:R-:W-:Y:S01]  /*0520*/  VOTEU.ALL UP0, P0 ;  /* 0x00000000003f7886 */ /* 0x000fe20000000000 */
[----:B------:R-:W-:-:S04]  /*0530*/  ISETP.NE.AND P0, PT, R0, 0x3, PT ;  /* 0x000000030000780c */ /* 0x000fc80003f05270 */
[----:B------:R-:W-:Y:S01]  /*0540*/  ISETP.EQ.OR P0, PT, R0, RZ, !P0 ;  /* 0x000000ff0000720c */ /* 0x000fe20004702670 */
[----:B--2---:R-:W-:-:S03]  /*0550*/  @!P3 IMAD.WIDE.U32 R6, R9, R3, R4 ;  /* 0x000000030906b225 */ /* 0x004fc600078e0004 */
[C---:B------:R-:W-:Y:S01]  /*0560*/  ISETP.EQ.AND P0, PT, R8.reuse, RZ, P0 ;  /* 0x000000ff0800720c */ /* 0x040fe20000702270 */
[----:B------:R-:W-:Y:S01]  /*0570*/  VIADD R8, R8, 0xffffffff ;  /* 0xffffffff08087836 */ /* 0x000fe20000000000 */
[----:B------:R-:W0:Y:S02]  /*0580*/  FENCE.VIEW.ASYNC.S ;  /* 0x00000000000073c6 */ /* 0x000e240000000000 */
[----:B0-----:R0:W3:Y:S01]  /*0590*/  @!UP0 SYNCS.EXCH.64 URZ, [UR6+0x80], UR4 ;  /* 0x00008004063f85b2 */ /* 0x0010e20008000100 */
[----:B------:R-:W-:Y:S01]  /*05a0*/  @!P3 IMAD.MOV.U32 R16, RZ, RZ, R6 ;  /* 0x000000ffff10b224 */ /* 0x000fe200078e0006 */
[----:B------:R-:W-:Y:S01]  /*05b0*/  SEL R19, RZ, 0x1, !P0 ;  /* 0x00000001ff137807 */ /* 0x000fe20004000000 */
[----:B------:R-:W-:Y:S01]  /*05c0*/  @!P3 IMAD.MOV.U32 R17, RZ, RZ, R7 ;  /* 0x000000ffff11b224 */ /* 0x000fe200078e0007 */
[----:B------:R-:W-:-:S04]  /*05d0*/  ISETP.GE.U32.AND P1, PT, R8, 0x2, PT ;  /* 0x000000020800780c */ /* 0x000fc80003f26070 */
[----:B------:R-:W-:Y:S01]  /*05e0*/  SEL R19, R19, 0x2, P1 ;  /* 0x0000000213137807 */ /* 0x000fe20000800000 */
[----:B------:R0:W3:Y:S01]  /*05f0*/  @!UP1 SYNCS.EXCH.64 URZ, [UR6+0x88], UR4 ;  /* 0x00008804063f95b2 */ /* 0x0000e20008000100 */
[----:B------:R-:W-:Y:S01]  /*0600*/  NOP ;  /* 0x0000000000007918 */ /* 0x000fe20000000000 */
[----:B---34-:R-:W-:Y:S06]  /*0610*/  BAR.SYNC.DEFER_BLOCKING 0x0 ;  /* 0x0000000000007b1d */ /* 0x018fec0000010000 */
[----:B------:R-:W-:Y:S05]  /*0620*/  @!P2 BRA `(.L_x_3) ;  /* 0x000000800004a947 */ /* 0x000fea0003800000 */
[----:B------:R-:W-:-:S13]  /*0630*/  ISETP.GT.U32.AND P0, PT, R8, 0x1, PT ;  /* 0x000000010800780c */ /* 0x000fda0003f04070 */
[----:B0-----:R-:W-:Y:S05]  /*0640*/  @P0 EXIT ;  /* 0x000000000000094d */ /* 0x001fea0003800000 */
[----:B------:R-:W-:Y:S01]  /*0650*/  ULDC.64 UR4, c[0x0][0x650] ;  /* 0x0001940000047ab9 */ /* 0x000fe20000000a00 */
[----:B------:R-:W-:Y:S01]  /*0660*/  PRMT R0, RZ, 0x7610, R0 ;  /* 0x00007610ff007816 */ /* 0x000fe20000000000 */
[----:B------:R-:W-:Y:S01]  /*0670*/  IMAD.MOV.U32 R152, RZ, RZ, -0x1 ;  /* 0xffffffffff987424 */ /* 0x000fe200078e00ff */
[----:B------:R-:W-:Y:S01]  /*0680*/  ISETP.GE.U32.AND P0, PT, R16, UR4, PT ;  /* 0x0000000410007c0c */ /* 0x000fe2000bf06070 */
[----:B------:R-:W-:Y:S02]  /*0690*/  IMAD.MOV.U32 R23, RZ, RZ, -0x1 ;  /* 0xffffffffff177424 */ /* 0x000fe400078e00ff */
[----:B------:R-:W-:Y:S01]  /*06a0*/  IMAD.MOV.U32 R22, RZ, RZ, -0x1 ;  /* 0xffffffffff167424 */ /* 0x000fe200078e00ff */
[----:B------:R-:W-:-:S13]  /*06b0*/  ISETP.GE.U32.AND.EX P0, PT, R17, UR5, PT, P0 ;  /* 0x0000000511007c0c */ /* 0x000fda000bf06100 */
[----:B------:R-:W-:Y:S05]  /*06c0*/  @P0 BRA `(.L_x_4) ;  /* 0x0000000400580947 */ /* 0x000fea0003800000 */
[----:B------:R-:W0:Y:S01]  /*06d0*/  LDC.64 R14, c[0x0][0x628] ;  /* 0x00018a00ff0e7b82 */ /* 0x000e220000000a00 */
[----:B------:R-:W-:Y:S02]  /*06e0*/  IMAD.MOV.U32 R6, RZ, RZ, R16 ;  /* 0x000000ffff067224 */ /* 0x000fe400078e0010 */
[----:B------:R-:W-:-:S05]  /*06f0*/  IMAD.MOV.U32 R7, RZ, RZ, R17 ;  /* 0x000000ffff077224 */ /* 0x000fca00078e0011 */
[----:B------:R-:W1:Y:S08]  /*0700*/  LDC R0, c[0x0][0x630] ;  /* 0x00018c00ff007b82 */ /* 0x000e700000000800 */
[----:B------:R-:W2:Y:S01]  /*0710*/  LDC.64 R20, c[0x0][0x620] ;  /* 0x00018800ff147b82 */ /* 0x000ea20000000a00 */
[----:B0-----:R-:W-:-:S04]  /*0720*/  ISETP.NE.U32.AND P0, PT, R14, RZ, PT ;  /* 0x000000ff0e00720c */ /* 0x001fc80003f05070 */
[----:B------:R-:W-:-:S13]  /*0730*/  ISETP.NE.AND.EX P0, PT, R15, RZ, PT, P0 ;  /* 0x000000ff0f00720c */ /* 0x000fda0003f05300 */
[----:B-12---:R-:W-:Y:S05]  /*0740*/  @!P0 BRA `(.L_x_5) ;  /* 0x0000000000288947 */ /* 0x006fea0003800000 */
[----:B------:R-:W0:Y:S02]  /*0750*/  LDC R11, c[0x0][0x634] ;  /* 0x00018d00ff0b7b82 */ /* 0x000e240000000800 */
[----:B0-----:R-:W-:-:S05]  /*0760*/  IADD3 R11, P0, R16, R11, RZ ;  /* 0x0000000b100b7210 */ /* 0x001fca0007f1e0ff */
[----:B------:R-:W-:-:S04]  /*0770*/  IMAD.X R13, RZ, RZ, R17, P0 ;  /* 0x000000ffff0d7224 */ /* 0x000fc800000e0611 */
[----:B------:R-:W-:-:S04]  /*0780*/  IMAD.WIDE.U32 R6, R13, R14, RZ ;  /* 0x0000000e0d067225 */ /* 0x000fc800078e00ff */
[----:B------:R-:W-:-:S04]  /*0790*/  IMAD.WIDE.U32 R8, P0, R11, R15, R6 ;  /* 0x0000000f0b087225 */ /* 0x000fc80007800006 */
[----:B------:R-:W-:-:S04]  /*07a0*/  IMAD.WIDE.U32 R6, R11, R14, RZ ;  /* 0x0000000e0b067225 */ /* 0x000fc800078e00ff */
[----:B------:R-:W-:Y:S01]  /*07b0*/  IMAD.X R11, RZ, RZ, RZ, P0 ;  /* 0x000000ffff0b7224 */ /* 0x000fe200000e06ff */
[----:B------:R-:W-:Y:S01]  /*07c0*/  IADD3 RZ, P0, R7, R8, RZ ;  /* 0x0000000807ff7210 */ /* 0x000fe20007f1e0ff */
[----:B------:R-:W-:-:S04]  /*07d0*/  IMAD.MOV.U32 R10, RZ, RZ, R9 ;  /* 0x000000ffff0a7224 */ /* 0x000fc800078e0009 */
[----:B------:R-:W-:-:S08]  /*07e0*/  IMAD.WIDE.U32.X R6, R13, R15, R10, P0 ;  /* 0x0000000f0d067225 */ /* 0x000fd000000e040a */
.L_x_5:
[-CC-:B------:R-:W-:Y:S01]  /*07f0*/  SHF.R.U64 R25, R6, R0.reuse, R7.reuse ;  /* 0x0000000006197219 */ /* 0x180fe20000001207 */
[----:B------:R-:W0:Y:S01]  /*0800*/  LDC R10, c[0x0][0x618] ;  /* 0x00018600ff0a7b82 */ /* 0x000e220000000800 */
[----:B------:R-:W-:Y:S01]  /*0810*/  SHF.R.U32.HI R5, RZ, R0, R7 ;  /* 0x00000000ff057219 */ /* 0x000fe20000011607 */
[----:B------:R-:W-:Y:S01]  /*0820*/  ULDC UR4, c[0x0][0x150] ;  /* 0x0000540000047ab9 */ /* 0x000fe20000000800 */
[----:B------:R-:W-:Y:S02]  /*0830*/  IADD3 R9, P0, RZ, -R25, RZ ;  /* 0x80000019ff097210 */ /* 0x000fe40007f1e0ff */
[----:B------:R-:W-:-:S03]  /*0840*/  I2FP.F32.U32 R0, R4 ;  /* 0x0000000400007245 */ /* 0x000fc60000201000 */
[----:B------:R-:W1:Y:S01]  /*0850*/  LDC.64 R26, c[0x0][0x640] ;  /* 0x00019000ff1a7b82 */ /* 0x000e620000000a00 */
[----:B------:R-:W-:Y:S02]  /*0860*/  IMAD.X R11, RZ, RZ, ~R5, P0 ;  /* 0x000000ffff0b7224 */ /* 0x000fe400000e0e05 */
[----:B------:R-:W-:Y:S01]  /*0870*/  FMUL R0, R0, UR4 ;  /* 0x0000000400007c20 */ /* 0x000fe20008400000 */
[----:B------:R-:W-:Y:S01]  /*0880*/  IMAD.WIDE.U32 R6, R9, R20, R16 ;  /* 0x0000001409067225 */ /* 0x000fe200078e0010 */
[----:B------:R-:W-:-:S03]  /*0890*/  ULDC UR4, c[0x0][0x154] ;  /* 0x0000550000047ab9 */ /* 0x000fc60000000800 */
[----:B------:R-:W-:Y:S01]  /*08a0*/  IMAD R8, R11, R20, RZ ;  /* 0x000000140b087224 */ /* 0x000fe200078e02ff */
[----:B------:R-:W2:Y:S01]  /*08b0*/  LDC R5, c[0x0][0x144] ;  /* 0x00005100ff057b82 */ /* 0x000ea20000000800 */
[----:B------:R-:W3:Y:S02]  /*08c0*/  F2I.U32.TRUNC.NTZ R0, R0 ;  /* 0x0000000000007305 */ /* 0x000ee4000020f000 */
[----:B------:R-:W-:-:S04]  /*08d0*/  IMAD R9, R9, R21, R8 ;  /* 0x0000001509097224 */ /* 0x000fc800078e0208 */
[----:B------:R-:W-:Y:S01]  /*08e0*/  IMAD.IADD R7, R7, 0x1, R9 ;  /* 0x0000000107077824 */ /* 0x000fe200078e0209 */
[----:B------:R-:W4:Y:S01]  /*08f0*/  LDC R12, c[0x0][0x608] ;  /* 0x00018200ff0c7b82 */ /* 0x000f220000000800 */
[----:B------:R-:W-:-:S03]  /*0900*/  IMAD.MOV.U32 R9, RZ, RZ, -0x1 ;  /* 0xffffffffff097424 */ /* 0x000fc600078e00ff */
[-CC-:B0-----:R-:W-:Y:S02]  /*0910*/  SHF.R.U64 R20, R6, R10.reuse, R7.reuse ;  /* 0x0000000a06147219 */ /* 0x181fe40000001207 */
[----:B------:R-:W-:Y:S02]  /*0920*/  I2FP.F32.U32 R6, R3 ;  /* 0x0000000300067245 */ /* 0x000fe40000201000 */
[----:B------:R-:W0:Y:S01]  /*0930*/  LDC R24, c[0x0][0x658] ;  /* 0x00019600ff187b82 */ /* 0x000e220000000800 */
[----:B-1----:R-:W-:Y:S01]  /*0940*/  ISETP.NE.U32.AND P0, PT, R26, RZ, PT ;  /* 0x000000ff1a00720c */ /* 0x002fe20003f05070 */
[----:B---3--:R-:W-:Y:S01]  /*0950*/  IMAD.MOV R8, RZ, RZ, -R0 ;  /* 0x000000ffff087224 */ /* 0x008fe200078e0a00 */
[----:B------:R-:W-:Y:S01]  /*0960*/  SHF.R.U32.HI R7, RZ, R10, R7 ;  /* 0x0000000aff077219 */ /* 0x000fe20000011607 */
[----:B------:R-:W-:Y:S01]  /*0970*/  FMUL R6, R6, UR4 ;  /* 0x0000000406067c20 */ /* 0x000fe20008400000 */
[----:B------:R-:W-:-:S03]  /*0980*/  ISETP.NE.AND.EX P0, PT, R27, RZ, PT, P0 ;  /* 0x000000ff1b00720c */ /* 0x000fc60003f05300 */
[----:B------:R-:W1:Y:S01]  /*0990*/  LDC R14, c[0x0][0x148] ;  /* 0x00005200ff0e7b82 */ /* 0x000e620000000800 */
[----:B--2---:R-:W-:-:S07]  /*09a0*/  IMAD R0, R5, R8, R4 ;  /* 0x0000000805007224 */ /* 0x004fce00078e0204 */
[----:B------:R-:W2:Y:S01]  /*09b0*/  LDC R22, c[0x0][0x600] ;  /* 0x00018000ff167b82 */ /* 0x000ea20000000800 */
[-CC-:B----4-:R-:W-:Y:S02]  /*09c0*/  SHF.R.U64 R28, R20, R12.reuse, R7.reuse ;  /* 0x0000000c141c7219 */ /* 0x190fe40000001207 */
[----:B------:R-:W-:Y:S01]  /*09d0*/  SHF.R.U32.HI R5, RZ, R12, R7 ;  /* 0x0000000cff057219 */ /* 0x000fe20000011607 */
[----:B------:R-:W-:Y:S01]  /*09e0*/  IMAD.MOV.U32 R7, RZ, RZ, 0x1 ;  /* 0x00000001ff077424 */ /* 0x000fe200078e00ff */
[----:B------:R3:W4:Y:S03]  /*09f0*/  F2I.U32.TRUNC.NTZ R12, R6 ;  /* 0x00000006000c7305 */ /* 0x000726000020f000 */
[----:B------:R-:W1:Y:S01]  /*0a00*/  LDC R15, c[0x0][0x648] ;  /* 0x00019200ff0f7b82 */ /* 0x000e620000000800 */
[-C--:B0-----:R-:W-:Y:S02]  /*0a10*/  SHF.L.U32 R4, R9, R24.reuse, RZ ;  /* 0x0000001809047219 */ /* 0x081fe400000006ff */
[----:B------:R-:W-:-:S02]  /*0a20*/  SHF.R.U64 R30, R28, R24, R5 ;  /* 0x000000181c1e7219 */ /* 0x000fc40000001205 */
[----:B------:R-:W-:Y:S02]  /*0a30*/  LOP3.LUT R11, RZ, R4, RZ, 0x33, !PT ;  /* 0x00000004ff0b7212 */ /* 0x000fe400078e33ff */
[-C--:B------:R-:W-:Y:S01]  /*0a40*/  SHF.R.U32.HI R5, RZ, R24.reuse, R5 ;  /* 0x00000018ff057219 */ /* 0x080fe20000011605 */
[----:B------:R-:W0:Y:S01]  /*0a50*/  LDC R21, c[0x0][0x638] ;  /* 0x00018e00ff157b82 */ /* 0x000e220000000800 */
[----:B------:R-:W-:Y:S01]  /*0a60*/  SHF.L.U32 R10, R7, R24, RZ ;  /* 0x00000018070a7219 */ /* 0x000fe200000006ff */
[----:B------:R-:W-:-:S06]  /*0a70*/  IMAD.MOV.U32 R4, RZ, RZ, R30 ;  /* 0x000000ffff047224 */ /* 0x000fcc00078e001e */
[----:B------:R-:W0:Y:S01]  /*0a80*/  LDC R152, c[0x0][0x610] ;  /* 0x00018400ff987b82 */ /* 0x000e220000000800 */
[----:B---34-:R-:W-:Y:S05]  /*0a90*/  @!P0 BRA `(.L_x_6) ;  /* 0x0000000000288947 */ /* 0x018fea0003800000 */
[----:B------:R-:W3:Y:S02]  /*0aa0*/  LDC R9, c[0x0][0x64c] ;  /* 0x00019300ff097b82 */ /* 0x000ee40000000800 */
[----:B---3--:R-:W-:-:S05]  /*0ab0*/  IADD3 R9, P0, R30, R9, RZ ;  /* 0x000000091e097210 */ /* 0x008fca0007f1e0ff */
        /* <DEDUP_REMOVED lines=8> */
.L_x_6:
[----:B-1----:R-:W-:Y:S01]  /*0b40*/  SHF.R.U64 R4, R4, R15, R5 ;  /* 0x0000000f04047219 */ /* 0x002fe20000001205 */
[----:B--2---:R-:W-:Y:S01]  /*0b50*/  VIADD R5, R22, 0xffffffff ;  /* 0xffffffff16057836 */ /* 0x004fe20000000000 */
[----:B------:R-:W-:Y:S01]  /*0b60*/  LOP3.LUT R11, R28, R11, RZ, 0xc0, !PT ;  /* 0x0000000b1c0b7212 */ /* 0x000fe200078ec0ff */
[----:B------:R-:W-:Y:S02]  /*0b70*/  IMAD.MOV R12, RZ, RZ, -R12 ;  /* 0x000000ffff0c7224 */ /* 0x000fe400078e0a0c */
[----:B------:R-:W-:Y:S01]  /*0b80*/  IMAD.MOV R6, RZ, RZ, -R4 ;  /* 0x000000ffff067224 */ /* 0x000fe200078e0a04 */
[----:B------:R-:W-:Y:S01]  /*0b90*/  LOP3.LUT R5, R20, R5, RZ, 0xc0, !PT ;  /* 0x0000000514057212 */ /* 0x000fe200078ec0ff */
[----:B------:R-:W-:Y:S02]  /*0ba0*/  @P3 IMAD R0, R14, R12, R3 ;  /* 0x0000000c0e003224 */ /* 0x000fe400078e0203 */
[----:B------:R-:W-:Y:S02]  /*0bb0*/  IMAD R11, R10, R4, R11 ;  /* 0x000000040a0b7224 */ /* 0x000fe400078e020b */
[----:B0-----:R-:W-:-:S02]  /*0bc0*/  IMAD R3, R6, R21, R30 ;  /* 0x0000001506037224 */ /* 0x001fc400078e021e */
[----:B------:R-:W-:Y:S02]  /*0bd0*/  IMAD R152, R11, R152, R0 ;  /* 0x000000980b987224 */ /* 0x000fe400078e0200 */
[----:B------:R-:W-:Y:S02]  /*0be0*/  IMAD R3, R3, R22, R5 ;  /* 0x0000001603037224 */ /* 0x000fe400078e0205 */
[----:B------:R-:W-:Y:S02]  /*0bf0*/  IMAD.MOV.U32 R0, RZ, RZ, 0x1 ;  /* 0x00000001ff007424 */ /* 0x000fe400078e00ff */
[----:B------:R-:W-:Y:S01]  /*0c00*/  IMAD.MOV.U32 R22, RZ, RZ, R25 ;  /* 0x000000ffff167224 */ /* 0x000fe200078e0019 */
[----:B------:R-:W-:Y:S02]  /*0c10*/  SEL R23, R3, R152, !P3 ;  /* 0x0000009803177207 */ /* 0x000fe40005800000 */
[----:B------:R-:W-:-:S07]  /*0c20*/  SEL R152, R152, R3, !P3 ;  /* 0x0000000398987207 */ /* 0x000fce0005800000 */
.L_x_4:
[----:B------:R-:W-:-:S08]  /*0c30*/  NOP ;  /* 0x0000000000007918 */ /* 0x000fd00000000000 */
[----:B------:R-:W0:Y:S02]  /*0c40*/  USETMAXREG.TRY_ALLOC.CTAPOOL UP0, 0xe8 ;  /* 0x000000e8000079c8 */ /* 0x000e240008000600 */
[----:B0-----:R-:W-:-:S13]  /*0c50*/  PLOP3.LUT P0, PT, PT, PT, UP0, 0x80, 0x0 ;  /* 0x000000000000781c */ /* 0x001fda0003f0f008 */
[----:B------:R-:W-:Y:S05]  /*0c60*/  @!P0 BRA `(.L_x_4) ;  /* 0xfffffffc00f08947 */ /* 0x000fea000383ffff */
[----:B------:R-:W-:Y:S01]  /*0c70*/  ULDC.64 UR4, c[0x0][0x598] ;  /* 0x0001660000047ab9 */ /* 0x000fe20000000a00 */
[----:B------:R-:W-:Y:S01]  /*0c80*/  ULDC.64 UR36, c[0x0][0x208] ;  /* 0x0000820000247ab9 */ /* 0x000fe20000000a00 */
[----:B------:R-:W-:-:S04]  /*0c90*/  ISETP.NE.U32.AND P0, PT, RZ, UR4, PT ;  /* 0x00000004ff007c0c */ /* 0x000fc8000bf05070 */
[----:B------:R-:W-:-:S13]  /*0ca0*/  ISETP.NE.AND.EX P0, PT, RZ, UR5, PT, P0 ;  /* 0x00000005ff007c0c */ /* 0x000fda000bf05300 */
[----:B------:R-:W-:Y:S05]  /*0cb0*/  @!P0 BRA `(.L_x_7) ;  /* 0x00000000001c8947 */ /* 0x000fea0003800000 */
[----:B------:R-:W0:Y:S02]  /*0cc0*/  LDC.64 R4, c[0x0][0x598] ;  /* 0x00016600ff047b82 */ /* 0x000e240000000a00 */
[----:B0-----:R-:W2:Y:S02]  /*0cd0*/  LDG.E.64 R4, desc[UR36][R4.64] ;  /* 0x0000002404047981 */ /* 0x001ea4000c1e1b00 */
[----:B--2---:R-:W-:-:S04]  /*0ce0*/  ISETP.NE.U32.AND P0, PT, R4, RZ, PT ;  /* 0x000000ff0400720c */ /* 0x004fc80003f05070 */
[----:B------:R-:W-:-:S13]  /*0cf0*/  ISETP.NE.AND.EX P0, PT, R5, RZ, PT, P0 ;  /* 0x000000ff0500720c */ /* 0x000fda0003f05300 */
[----:B------:R-:W-:Y:S05]  /*0d00*/  @!P0 BRA `(.L_x_7) ;  /* 0x0000000000088947 */ /* 0x000fea0003800000 */
[----:B------:R0:W5:Y:S01]  /*0d10*/  LD.E R153, desc[UR36][R4.64] ;  /* 0x0000002404997980 */ /* 0x000162000c101900 */
[----:B------:R-:W-:Y:S05]  /*0d20*/  BRA `(.L_x_8) ;  /* 0x0000000000247947 */ /* 0x000fea0003800000 */
.L_x_7:
[----:B------:R-:W-:Y:S02]  /*0d30*/  ULDC.64 UR4, c[0x0][0x588] ;  /* 0x0001620000047ab9 */ /* 0x000fe40000000a00 */
[----:B------:R-:W-:-:S04]  /*0d40*/  ISETP.NE.U32.AND P0, PT, RZ, UR4, PT ;  /* 0x00000004ff007c0c */ /* 0x000fc8000bf05070 */
[----:B------:R-:W-:-:S13]  /*0d50*/  ISETP.NE.AND.EX P0, PT, RZ, UR5, PT, P0 ;  /* 0x00000005ff007c0c */ /* 0x000fda000bf05300 */
[----:B------:R-:W-:Y:S05]  /*0d60*/  @!P0 BRA `(.L_x_9) ;  /* 0x00000000000c8947 */ /* 0x000fea0003800000 */
[----:B------:R-:W0:Y:S02]  /*0d70*/  LDC.64 R4, c[0x0][0x588] ;  /* 0x00016200ff047b82 */ /* 0x000e240000000a00 */
[----:B0-----:R1:W5:Y:S01]  /*0d80*/  LDG.E R153, desc[UR36][R4.64] ;  /* 0x0000002404997981 */ /* 0x001362000c1e1900 */
[----:B------:R-:W-:Y:S05]  /*0d90*/  BRA `(.L_x_8) ;  /* 0x0000000000087947 */ /* 0x000fea0003800000 */
.L_x_9:
[----:B------:R-:W-:Y:S02]  /*0da0*/  ULDC UR4, c[0x0][0x580] ;  /* 0x0001600000047ab9 */ /* 0x000fe40000000800 */
[----:B------:R-:W-:-:S07]  /*0db0*/  IMAD.U32 R153, RZ, RZ, UR4 ;  /* 0x00000004ff997e24 */ /* 0x000fce000f8e00ff */
.L_x_8:
[----:B------:R-:W-:Y:S02]  /*0dc0*/  ULDC.64 UR4, c[0x0][0x5a0] ;  /* 0x0001680000047ab9 */ /* 0x000fe40000000a00 */
[----:B------:R-:W-:-:S04]  /*0dd0*/  ISETP.NE.U32.AND P0, PT, RZ, UR4, PT ;  /* 0x00000004ff007c0c */ /* 0x000fc8000bf05070 */
[----:B------:R-:W-:-:S13]  /*0de0*/  ISETP.NE.AND.EX P0, PT, RZ, UR5, PT, P0 ;  /* 0x00000005ff007c0c */ /* 0x000fda000bf05300 */
[----:B------:R-:W-:Y:S05]  /*0df0*/  @!P0 BRA `(.L_x_10) ;  /* 0x00000000001c8947 */ /* 0x000fea0003800000 */
[----:B01----:R-:W0:Y:S02]  /*0e00*/  LDC.64 R4, c[0x0][0x5a0] ;  /* 0x00016800ff047b82 */ /* 0x003e240000000a00 */
[----:B0-----:R-:W2:Y:S02]  /*0e10*/  LDG.E.64 R4, desc[UR36][R4.64] ;  /* 0x0000002404047981 */ /* 0x001ea4000c1e1b00 */
[----:B--2---:R-:W-:-:S04]  /*0e20*/  ISETP.NE.U32.AND P0, PT, R4, RZ, PT ;  /* 0x000000ff0400720c */ /* 0x004fc80003f05070 */
[----:B------:R-:W-:-:S13]  /*0e30*/  ISETP.NE.AND.EX P0, PT, R5, RZ, PT, P0 ;  /* 0x000000ff0500720c */ /* 0x000fda0003f05300 */
[----:B------:R-:W-:Y:S05]  /*0e40*/  @!P0 BRA `(.L_x_10) ;  /* 0x0000000000088947 */ /* 0x000fea0003800000 */
[----:B------:R0:W5:Y:S01]  /*0e50*/  LD.E R154, desc[UR36][R4.64] ;  /* 0x00000024049a7980 */ /* 0x000162000c101900 */
[----:B------:R-:W-:Y:S05]  /*0e60*/  BRA `(.L_x_11) ;  /* 0x0000000000247947 */ /* 0x000fea0003800000 */
.L_x_10:
[----:B------:R-:W-:Y:S02]  /*0e70*/  ULDC.64 UR4, c[0x0][0x590] ;  /* 0x0001640000047ab9 */ /* 0x000fe40000000a00 */
[----:B------:R-:W-:-:S04]  /*0e80*/  ISETP.NE.U32.AND P0, PT, RZ, UR4, PT ;  /* 0x00000004ff007c0c */ /* 0x000fc8000bf05070 */
[----:B------:R-:W-:-:S13]  /*0e90*/  ISETP.NE.AND.EX P0, PT, RZ, UR5, PT, P0 ;  /* 0x00000005ff007c0c */ /* 0x000fda000bf05300 */
[----:B------:R-:W-:Y:S05]  /*0ea0*/  @!P0 BRA `(.L_x_12) ;  /* 0x00000000000c8947 */ /* 0x000fea0003800000 */
[----:B------:R-:W2:Y:S02]  /*0eb0*/  LDC.64 R154, c[0x0][0x590] ;  /* 0x00016400ff9a7b82 */ /* 0x000ea40000000a00 */
[----:B--2---:R2:W5:Y:S01]  /*0ec0*/  LDG.E R154, desc[UR36][R154.64] ;  /* 0x000000249a9a7981 */ /* 0x004562000c1e1900 */
[----:B------:R-:W-:Y:S05]  /*0ed0*/  BRA `(.L_x_11) ;  /* 0x0000000000087947 */ /* 0x000fea0003800000 */
.L_x_12:
[----:B------:R-:W-:Y:S02]  /*0ee0*/  ULDC UR4, c[0x0][0x584] ;  /* 0x0001610000047ab9 */ /* 0x000fe40000000800 */
[----:B------:R-:W-:-:S07]  /*0ef0*/  IMAD.U32 R154, RZ, RZ, UR4 ;  /* 0x00000004ff9a7e24 */ /* 0x000fce000f8e00ff */
.L_x_11:
[----:B------:R-:W-:-:S13]  /*0f00*/  LOP3.LUT P0, RZ, R0, 0xff, RZ, 0xc0, !PT ;  /* 0x000000ff00ff7812 */ /* 0x000fda000780c0ff */
[----:B------:R-:W-:Y:S05]  /*0f10*/  @!P0 EXIT ;  /* 0x000000000000894d */ /* 0x000fea0003800000 */
[----:B------:R-:W-:Y:S01]  /*0f20*/  ULDC UR4, c[0x0][0x28c] ;  /* 0x0000a30000047ab9 */ /* 0x000fe20000000800 */
[----:B------:R-:W-:Y:S01]  /*0f30*/  UMOV UR38, URZ ;  /* 0x0000003f00267c82 */ /* 0x000fe20008000000 */
[----:B------:R-:W-:Y:S01]  /*0f40*/  UIADD3 UR4, UR4, 0x1f, URZ ;  /* 0x0000001f04047890 */ /* 0x000fe2000fffe03f */
[----:B------:R-:W-:-:S03]  /*0f50*/  UMOV UR39, URZ ;  /* 0x0000003f00277c82 */ /* 0x000fc60008000000 */
[----:B------:R-:W-:-:S04]  /*0f60*/  USHF.R.S32.HI UR5, URZ, 0x1f, UR4 ;  /* 0x0000001f3f057899 */ /* 0x000fc80008011404 */
[----:B------:R-:W-:-:S04]  /*0f70*/  ULEA.HI UR5, UR5, UR4, URZ, 0x5 ;  /* 0x0000000405057291 */ /* 0x000fc8000f8f283f */
[----:B------:R-:W-:-:S12]  /*0f80*/  USHF.R.S32.HI UR40, URZ, 0x5, UR5 ;  /* 0x000000053f287899 */ /* 0x000fd80008011405 */
.L_x_290:
[----:B------:R-:W-:Y:S01]  /*0f90*/  LOP3.LUT R0, R18, 0x80, RZ, 0xc0, !PT ;  /* 0x0000008012007812 */ /* 0x000fe200078ec0ff */
[----:B------:R-:W3:Y:S01]  /*0fa0*/  S2UR UR7, SR_CgaCtaId ;  /* 0x00000000000779c3 */ /* 0x000ee20000008800 */
[----:B------:R-:W-:Y:S02]  /*0fb0*/  UMOV UR6, 0x400 ;  /* 0x0000040000067882 */ /* 0x000fe40000000000 */
[----:B------:R-:W-:-:S06]  /*0fc0*/  SHF.R.U32.HI R0, RZ, 0x7, R0 ;  /* 0x00000007ff007819 */ /* 0x000fcc0000011600 */
[----:B----4-:R-:W4:Y:S01]  /*0fd0*/  SHFL.IDX PT, R0, R0, RZ, 0x1f ;  /* 0x00001fff00007589 */ /* 0x010f2200000e0000 */
[----:B---3--:R-:W-:Y:S01]  /*0fe0*/  ULEA UR6, UR7, UR6, 0x18 ;  /* 0x0000000607067291 */ /* 0x008fe2000f8ec03f */
[----:B----4-:R-:W-:-:S13]  /*0ff0*/  R2UR UR4, R0 ;  /* 0x00000000000472ca */ /* 0x010fda00000e0000 */
[----:B------:R-:W-:-:S04]  /*1000*/  ULEA.HI UR5, UR4, UR4, URZ, 0x1 ;  /* 0x0000000404057291 */ /* 0x000fc8000f8f083f */
[----:B------:R-:W-:-:S04]  /*1010*/  ULOP3.LUT UR5, UR5, 0x1ffffe, URZ, 0xc0, !UPT ;  /* 0x001ffffe05057892 */ /* 0x000fc8000f8ec03f */
[----:B------:R-:W-:-:S03]  /*1020*/  UIADD3 UR5, UR4, -UR5, URZ ;  /* 0x8000000504057290 */ /* 0x000fc6000fffe03f */
[----:B------:R-:W-:Y:S01]  /*1030*/  ULDC UR4, c[0x0][0x28c] ;  /* 0x0000a30000047ab9 */ /* 0x000fe20000000800 */
[----:B------:R-:W-:Y:S01]  /*1040*/  ULEA UR5, UR5, UR6, 0xb ;  /* 0x0000000605057291 */ /* 0x000fe2000f8e583f */
[----:B------:R-:W-:-:S03]  /*1050*/  ISETP.LT.AND P0, PT, RZ, UR4, PT ;  /* 0x00000004ff007c0c */ /* 0x000fc6000bf01270 */
[----:B------:R-:W-:-:S04]  /*1060*/  UIADD3 UR5, UR5, 0x180, URZ ;  /* 0x0000018005057890 */ /* 0x000fc8000fffe03f */
[----:B------:R-:W-:-:S04]  /*1070*/  USHF.R.U32.HI UR5, URZ, 0x4, UR5 ;  /* 0x000000043f057899 */ /* 0x000fc80008011605 */
[----:B------:R-:W-:-:S04]  /*1080*/  ULOP3.LUT UR5, UR5, 0x3fff, URZ, 0xc0, !UPT ;  /* 0x00003fff05057892 */ /* 0x000fc8000f8ec03f */
[----:B------:R-:W-:Y:S01]  /*1090*/  ULOP3.LUT UR41, UR5, 0x10000, URZ, 0xfc, !UPT ;  /* 0x0001000005297892 */ /* 0x000fe2000f8efc3f */
[----:B01----:R-:W-:Y:S11]  /*10a0*/  @P0 BRA `(.L_x_13) ;  /* 0x0000000000400947 */ /* 0x003ff60003800000 */
[----:B------:R-:W-:Y:S01]  /*10b0*/  MOV R0, 0x0 ;  /* 0x0000000000007802 */ /* 0x000fe20000000f00 */
[----:B------:R-:W-:Y:S01]  /*10c0*/  ULDC.64 UR4, c[0x4][0x68] ;  /* 0x01001a0000047ab9 */ /* 0x000fe20000000a00 */
[----:B------:R-:W-:Y:S01]  /*10d0*/  ULDC.64 UR6, c[0x4][0x8] ;  /* 0x0100020000067ab9 */ /* 0x000fe20000000a00 */
[----:B01----:R-:W-:Y:S01]  /*10e0*/  IMAD.U32 R4, RZ, RZ, UR4 ;  /* 0x00000004ff047e24 */ /* 0x003fe2000f8e00ff */
[----:B------:R0:W1:Y:S01]  /*10f0*/  LDC.64 R14, c[0x4][R0] ;  /* 0x01000000000e7b82 */ /* 0x0000620000000a00 */
[----:B------:R-:W-:Y:S01]  /*1100*/  IMAD.U32 R5, RZ, RZ, UR5 ;  /* 0x00000005ff057e24 */ /* 0x000fe2000f8e00ff */
[----:B------:R-:W-:Y:S01]  /*1110*/  ULDC.64 UR4, c[0x4][0x70] ;  /* 0x01001c0000047ab9 */ /* 0x000fe20000000a00 */
[----:B------:R-:W-:Y:S02]  /*1120*/  IMAD.U32 R10, RZ, RZ, UR6 ;  /* 0x00000006ff0a7e24 */ /* 0x000fe4000f8e00ff */
[----:B------:R-:W-:Y:S02]  /*1130*/  IMAD.U32 R6, RZ, RZ, UR4 ;  /* 0x00000004ff067e24 */ /* 0x000fe4000f8e00ff */
[----:B------:R-:W-:-:S02]  /*1140*/  IMAD.U32 R7, RZ, RZ, UR5 ;  /* 0x00000005ff077e24 */ /* 0x000fc4000f8e00ff */
[----:B------:R-:W-:Y:S02]  /*1150*/  IMAD.U32 R11, RZ, RZ, UR7 ;  /* 0x00000007ff0b7e24 */ /* 0x000fe4000f8e00ff */
[----:B------:R-:W-:Y:S02]  /*1160*/  IMAD.MOV.U32 R8, RZ, RZ, 0x1e1 ;  /* 0x000001e1ff087424 */ /* 0x000fe400078e00ff */
[----:B------:R-:W-:Y:S02]  /*1170*/  IMAD.MOV.U32 R12, RZ, RZ, 0x1 ;  /* 0x00000001ff0c7424 */ /* 0x000fe400078e00ff */
[----:B0-----:R-:W-:-:S07]  /*1180*/  IMAD.MOV.U32 R13, RZ, RZ, RZ ;  /* 0x000000ffff0d7224 */ /* 0x001fce00078e00ff */
[----:B------:R-:W-:-:S07]  /*1190*/  LEPC R20, `(.L_x_13) ;  /* 0x000000001014794e */ /* 0x000fce0000000000 */
[----:B-12--5:R-:W-:Y:S05]  /*11a0*/  CALL.ABS.NOINC R14 ;  /* 0x000000000e007343 */ /* 0x026fea0003c00000 */
.L_x_13:
[----:B------:R-:W-:-:S04]  /*11b0*/  LOP3.LUT R0, R19, 0x1, RZ, 0xfc, !PT ;  /* 0x0000000113007812 */ /* 0x000fc800078efcff */
[----:B------:R-:W-:-:S13]  /*11c0*/  ISETP.NE.AND P0, PT, R0, 0x3, PT ;  /* 0x000000030000780c */ /* 0x000fda0003f05270 */
[----:B------:R-:W-:Y:S05]  /*11d0*/  @!P0 BRA `(.L_x_14) ;  /* 0x0000000000048947 */ /* 0x000fea0003800000 */
[----:B------:R-:W-:Y:S01]  /*11e0*/  BPT.TRAP 0x1 ;  /* 0x000000040000795c */ /* 0x000fe20000300000 */
.L_x_14:
[----:B------:R-:W3:Y:S01]  /*11f0*/  S2UR UR5, SR_CgaCtaId ;  /* 0x00000000000579c3 */ /* 0x000ee20000008800 */
[----:B------:R-:W-:Y:S01]  /*1200*/  UMOV UR4, 0x400 ;  /* 0x0000040000047882 */ /* 0x000fe20000000000 */
[----:B------:R-:W-:Y:S02]  /*1210*/  IMAD.U32 R0, RZ, RZ, UR38 ;  /* 0x00000026ff007e24 */ /* 0x000fe4000f8e00ff */
[----:B------:R-:W-:-:S03]  /*1220*/  IMAD.U32 R3, RZ, RZ, UR39 ;  /* 0x00000027ff037e24 */ /* 0x000fc6000f8e00ff */
[----:B------:R-:W-:Y:S01]  /*1230*/  SHF.L.U32 R0, R0, 0x1f, RZ ;  /* 0x0000001f00007819 */ /* 0x000fe200000006ff */
[----:B---3--:R-:W-:-:S06]  /*1240*/  ULEA UR4, UR5, UR4, 0x18 ;  /* 0x0000000405047291 */ /* 0x008fcc000f8ec03f */
[----:B------:R-:W-:-:S04]  /*1250*/  IMAD.U32 R6, RZ, RZ, UR4 ;  /* 0x00000004ff067e24 */ /* 0x000fc8000f8e00ff */
[----:B------:R-:W-:-:S04]  /*1260*/  IMAD R3, R3, 0x8, R6 ;  /* 0x0000000803037824 */ /* 0x000fc800078e0206 */
[----:B------:R3:W4:Y:S01]  /*1270*/  SYNCS.PHASECHK.TRANS64.TRYWAIT P1, [R3+URZ], R0 ;  /* 0x00000000030075a7 */ /* 0x000722000802017f */
[----:B------:R-:W-:Y:S05]  /*1280*/  @!P0 BRA `(.L_x_15) ;  /* 0x0000000000048947 */ /* 0x000fea0003800000 */
[----:B------:R-:W-:Y:S01]  /*1290*/  BPT.TRAP 0x1 ;  /* 0x000000040000795c */ /* 0x000fe20000300000 */
.L_x_15:
[----:B----4-:R-:W-:Y:S05]  /*12a0*/  @P1 BRA `(.L_x_16) ;  /* 0x0000000000081947 */ /* 0x010fea0003800000 */
[----:B------:R-:W4:Y:S02]  /*12b0*/  SYNCS.PHASECHK.TRANS64.TRYWAIT P1, [R3+URZ], R0 ;  /* 0x00000000030075a7 */ /* 0x000f24000802017f */
[----:B----4-:R-:W-:Y:S05]  /*12c0*/  @!P1 BRA `(.L_x_17) ;  /* 0x0000008800dc9947 */ /* 0x010fea0003800000 */
.L_x_16:
[----:B------:R-:W-:-:S04]  /*12d0*/  UISETP.LT.AND UP0, UPT, UR40, 0x1, UPT ;  /* 0x000000012800788c */ /* 0x000fc8000bf01270 */
[----:B------:R-:W-:-:S06]  /*12e0*/  USEL UR4, UR40, 0x1, UP0 ;  /* 0x0000000128047887 */ /* 0x000fcc0008000000 */
[----:B---34-:R-:W-:Y:S01]  /*12f0*/  IMAD.U32 R0, RZ, RZ, UR4 ;  /* 0x00000004ff007e24 */ /* 0x018fe2000f8e00ff */
[----:B------:R-:W-:Y:S05]  /*1300*/  WARPSYNC.ALL ;  /* 0x0000000000007948 */ /* 0x000fea0003800000 */
[----:B------:R-:W-:-:S04]  /*1310*/  IADD3 R0, -R0, UR40, RZ ;  /* 0x0000002800007c10 */ /* 0x000fc8000fffe1ff */
[----:B------:R-:W-:Y:S02]  /*1320*/  ISETP.GE.AND P1, PT, R0, 0x1, PT ;  /* 0x000000010000780c */ /* 0x000fe40003f26270 */
[----:B------:R-:W-:Y:S01]  /*1330*/  R2UR UR4, R6 ;  /* 0x00000000060472ca */ /* 0x000fe200000e0000 */
[----:B------:R-:W-:Y:S01]  /*1340*/  WARPGROUP.ARRIVE ;  /* 0x00000000000079c5 */ /* 0x000fe20000000000 */
[----:B------:R-:W-:Y:S01]  /*1350*/  UMOV UR5, 0xc0000010 ;  /* 0xc000001000057882 */ /* 0x000fe20000000000 */
[----:B------:R-:W-:-:S10]  /*1360*/  UMOV UR7, 0xc0000010 ;  /* 0xc000001000077882 */ /* 0x000fd40000000000 */
[----:B------:R-:W-:-:S04]  /*1370*/  UIADD3 UR4, UR4, 0xe180, URZ ;  /* 0x0000e18004047890 */ /* 0x000fc8000fffe03f */
[----:B------:R-:W-:-:S04]  /*1380*/  USHF.R.U32.HI UR4, URZ, 0x4, UR4 ;  /* 0x000000043f047899 */ /* 0x000fc80008011604 */
[----:B------:R-:W-:-:S04]  /*1390*/  ULOP3.LUT UR4, UR4, 0x3fff, URZ, 0xc0, !UPT ;  /* 0x00003fff04047892 */ /* 0x000fc8000f8ec03f */
[----:B------:R-:W-:Y:S02]  /*13a0*/  ULOP3.LUT UR9, UR4, 0x10000, URZ, 0xfc, !UPT ;  /* 0x0001000004097892 */ /* 0x000fe4000f8efc3f */
[----:B------:R-:W-:Y:S02]  /*13b0*/  ULEA UR4, UR39, UR41, 0x9 ;  /* 0x0000002927047291 */ /* 0x000fe4000f8e483f */
[----:B------:R-:W-:-:S09]  /*13c0*/  ULEA UR6, UR39, UR9, 0x8 ;  /* 0x0000000927067291 */ /* 0x000fd2000f8e403f */
[----:B------:R-:W-:Y:S01]  /*13d0*/  IGMMA.64x128x32.S8.S8 R88, gdesc[UR4], RZ, !UPT, gsb0 ;  /* 0x03600000045879f1 */ /* 0x000fe2000c0410ff */
[----:B------:R-:W-:Y:S01]  /*13e0*/  UIADD3 UR4, UR4, 0x100, URZ ;  /* 0x0000010004047890 */ /* 0x000fe2000fffe03f */
[----:B------:R-:W-:Y:S01]  /*13f0*/  UMOV UR5, 0xc0000010 ;  /* 0xc000001000057882 */ /* 0x000fe20000000000 */
[----:B------:R-:W-:Y:S02]  /*1400*/  WARPGROUP.DEPBAR.LE gsb0, 0x0 ;  /* 0x00008000000079c5 */ /* 0x000fe40000010000 */
[----:B------:R-:W-:-:S06]  /*1410*/  WARPGROUP.ARRIVE ;  /* 0x00000000000079c5 */ /* 0x000fcc0000000000 */
[----:B------:R-:W-:Y:S03]  /*1420*/  IGMMA.64x128x32.S8.S8 R24, gdesc[UR4], RZ, !UPT, gsb0 ;  /* 0x03600000041879f1 */ /* 0x000fe6000c0410ff */
[----:B------:R-:W-:Y:S02]  /*1430*/  WARPGROUP.DEPBAR.LE gsb0, 0x0 ;  /* 0x00008000000079c5 */ /* 0x000fe40000010000 */
[----:B------:R-:W-:Y:S05]  /*1440*/  @!P1 BRA `(.L_x_18) ;  /* 0x0000000000d89947 */ /* 0x000fea0003800000 */
[----:B------:R-:W-:Y:S02]  /*1450*/  UIADD3 UR4, UR39, 0x1, URZ ;  /* 0x0000000127047890 */ /* 0x000fe4000fffe03f */
[----:B------:R-:W-:Y:S02]  /*1460*/  IMAD.U32 R3, RZ, RZ, UR39 ;  /* 0x00000027ff037e24 */ /* 0x000fe4000f8e00ff */
[----:B------:R-:W-:-:S04]  /*1470*/  UISETP.NE.AND UP0, UPT, UR4, 0x7, UPT ;  /* 0x000000070400788c */ /* 0x000fc8000bf05270 */
[----:B------:R-:W-:Y:S02]  /*1480*/  USEL UR5, URZ, 0x1, UP0 ;  /* 0x000000013f057887 */ /* 0x000fe40008000000 */
[----:B------:R-:W-:Y:S02]  /*1490*/  USEL UR8, UR4, URZ, UP0 ;  /* 0x0000003f04087287 */ /* 0x000fe40008000000 */
[----:B------:R-:W-:-:S06]  /*14a0*/  ULOP3.LUT UR5, UR38, UR5, URZ, 0x3c, !UPT ;  /* 0x0000000526057292 */ /* 0x000fcc000f8e3c3f */
[----:B------:R-:W-:-:S07]  /*14b0*/  IMAD.U32 R7, RZ, RZ, UR5 ;  /* 0x00000005ff077e24 */ /* 0x000fce000f8e00ff */
.L_x_25:
[----:B------:R-:W-:Y:S05]  /*14c0*/  @!P0 BRA `(.L_x_19) ;  /* 0x0000000000048947 */ /* 0x000fea0003800000 */
[----:B------:R-:W-:Y:S01]  /*14d0*/  BPT.TRAP 0x1 ;  /* 0x000000040000795c */ /* 0x000fe20000300000 */
.L_x_19:
[----:B------:R-:W3:Y:S01]  /*14e0*/  S2UR UR5, SR_CgaCtaId ;  /* 0x00000000000579c3 */ /* 0x000ee20000008800 */
[----:B------:R-:W-:Y:S01]  /*14f0*/  UMOV UR4, 0x400 ;  /* 0x0000040000047882 */ /* 0x000fe20000000000 */
[----:B01----:R-:W-:Y:S01]  /*1500*/  IMAD.U32 R5, RZ, RZ, UR8 ;  /* 0x00000008ff057e24 */ /* 0x003fe2000f8e00ff */
[----:B------:R-:W-:Y:S01]  /*1510*/  SHF.L.U32 R4, R7, 0x1f, RZ ;  /* 0x0000001f07047819 */ /* 0x000fe200000006ff */
[----:B---3--:R-:W-:-:S06]  /*1520*/  ULEA UR4, UR5, UR4, 0x18 ;  /* 0x0000000405047291 */ /* 0x008fcc000f8ec03f */
[----:B------:R-:W-:-:S04]  /*1530*/  IMAD.U32 R6, RZ, RZ, UR4 ;  /* 0x00000004ff067e24 */ /* 0x000fc8000f8e00ff */
[----:B------:R-:W-:-:S04]  /*1540*/  IMAD R5, R5, 0x8, R6 ;  /* 0x0000000805057824 */ /* 0x000fc800078e0206 */
[----:B------:R0:W1:Y:S01]  /*1550*/  SYNCS.PHASECHK.TRANS64.TRYWAIT P1, [R5+URZ], R4 ;  /* 0x00000004050075a7 */ /* 0x000062000802017f */
[----:B------:R-:W-:Y:S05]  /*1560*/  @!P0 BRA `(.L_x_20) ;  /* 0x0000000000048947 */ /* 0x000fea0003800000 */
[----:B------:R-:W-:Y:S01]  /*1570*/  BPT.TRAP 0x1 ;  /* 0x000000040000795c */ /* 0x000fe20000300000 */
.L_x_20:
[----:B-1----:R-:W-:Y:S05]  /*1580*/  @P1 BRA `(.L_x_21) ;  /* 0x0000000000081947 */ /* 0x002fea0003800000 */
[----:B------:R-:W1:Y:S02]  /*1590*/  SYNCS.PHASECHK.TRANS64.TRYWAIT P1, [R5+URZ], R4 ;  /* 0x00000004050075a7 */ /* 0x000e64000802017f */
[----:B-1----:R-:W-:Y:S05]  /*15a0*/  @!P1 BRA `(.L_x_22) ;  /* 0x0000008800389947 */ /* 0x002fea0003800000 */
.L_x_21:
[----:B------:R-:W-:Y:S01]  /*15b0*/  ULEA UR4, UR8, UR41, 0x9 ;  /* 0x0000002908047291 */ /* 0x000fe2000f8e483f */
[----:B------:R-:W-:Y:S01]  /*15c0*/  WARPGROUP.ARRIVE ;  /* 0x00000000000079c5 */ /* 0x000fe20000000000 */
[----:B------:R-:W-:Y:S01]  /*15d0*/  ULEA UR6, UR8, UR9, 0x8 ;  /* 0x0000000908067291 */ /* 0x000fe2000f8e403f */
[----:B------:R-:W-:Y:S01]  /*15e0*/  UMOV UR5, 0xc0000010 ;  /* 0xc000001000057882 */ /* 0x000fe20000000000 */
[----:B------:R-:W-:-:S07]  /*15f0*/  UMOV UR7, 0xc0000010 ;  /* 0xc000001000077882 */ /* 0x000fce0000000000 */
[----:B------:R-:W-:Y:S01]  /*1600*/  IGMMA.64x128x32.S8.S8 R88, gdesc[UR4], R88, gsb0 ;  /* 0x03600000045879f1 */ /* 0x000fe20008041058 */
[----:B------:R-:W-:Y:S01]  /*1610*/  UIADD3 UR4, UR4, 0x100, URZ ;  /* 0x0000010004047890 */ /* 0x000fe2000fffe03f */
[----:B------:R-:W-:Y:S01]  /*1620*/  UMOV UR5, 0xc0000010 ;  /* 0xc000001000057882 */ /* 0x000fe20000000000 */
[----:B------:R-:W-:Y:S02]  /*1630*/  WARPGROUP.DEPBAR.LE gsb0, 0x0 ;  /* 0x00008000000079c5 */ /* 0x000fe40000010000 */
[----:B------:R-:W-:-:S06]  /*1640*/  WARPGROUP.ARRIVE ;  /* 0x00000000000079c5 */ /* 0x000fcc0000000000 */
[----:B------:R-:W-:Y:S03]  /*1650*/  IGMMA.64x128x32.S8.S8 R24, gdesc[UR4], R24, gsb0 ;  /* 0x03600000041879f1 */ /* 0x000fe60008041018 */
[----:B------:R-:W-:Y:S02]  /*1660*/  WARPGROUP.DEPBAR.LE gsb0, 0x0 ;  /* 0x00008000000079c5 */ /* 0x000fe40000010000 */
[----:B------:R-:W-:Y:S05]  /*1670*/  @!P0 BRA `(.L_x_23) ;  /* 0x0000000000048947 */ /* 0x000fea0003800000 */
[----:B------:R-:W-:Y:S01]  /*1680*/  BPT.TRAP 0x1 ;  /* 0x000000040000795c */ /* 0x000fe20000300000 */
.L_x_23:
[----:B01----:R-:W-:Y:S01]  /*1690*/  IMAD R4, R3, 0x8, R6 ;  /* 0x0000000803047824 */ /* 0x003fe200078e0206 */
[----:B------:R-:W-:-:S03]  /*16a0*/  ISETP.GT.U32.AND P1, PT, R19, 0x1, PT ;  /* 0x000000011300780c */ /* 0x000fc60003f24070 */
[----:B------:R-:W-:-:S05]  /*16b0*/  VIADD R4, R4, 0x38 ;  /* 0x0000003804047836 */ /* 0x000fca0000000000 */
[----:B------:R-:W-:-:S04]  /*16c0*/  PRMT R4, RZ, 0x654, R4 ;  /* 0x00000654ff047816 */ /* 0x000fc80000000004 */
[----:B------:R0:W-:Y:S01]  /*16d0*/  SYNCS.ARRIVE.TRANS64.RED.A1T0 RZ, [R4+URZ], RZ ;  /* 0x000000ff04ff79a7 */ /* 0x0001e2000810043f */
[----:B------:R-:W-:Y:S05]  /*16e0*/  @P1 BRA `(.L_x_24) ;  /* 0x0000000000041947 */ /* 0x000fea0003800000 */
[----:B------:R-:W-:Y:S01]  /*16f0*/  BPT.TRAP 0x1 ;  /* 0x000000040000795c */ /* 0x000fe20000300000 */
.L_x_24:
[----:B------:R-:W-:Y:S01]  /*1700*/  UIADD3 UR8, UR8, 0x1, URZ ;  /* 0x0000000108087890 */ /* 0x000fe2000fffe03f */
[C---:B------:R-:W-:Y:S01]  /*1710*/  ISETP.GT.AND P2, PT, R0.reuse, 0x1, PT ;  /* 0x000000010000780c */ /* 0x040fe20003f44270 */
[----:B------:R-:W-:Y:S02]  /*1720*/  VIADD R3, R3, 0x1 ;  /* 0x0000000103037836 */ /* 0x000fe40000000000 */
[----:B------:R-:W-:Y:S01]  /*1730*/  UISETP.NE.AND UP0, UPT, UR8, 0x7, UPT ;  /* 0x000000070800788c */ /* 0x000fe2000bf05270 */
[----:B------:R-:W-:Y:S02]  /*1740*/  VIADD R0, R0, 0xffffffff ;  /* 0xffffffff00007836 */ /* 0x000fe40000000000 */
[C---:B------:R-:W-:Y:S01]  /*1750*/  ISETP.NE.AND P1, PT, R3.reuse, 0x7, PT ;  /* 0x000000070300780c */ /* 0x040fe20003f25270 */
[----:B------:R-:W-:Y:S02]  /*1760*/  USEL UR4, URZ, 0x1, UP0 ;  /* 0x000000013f047887 */ /* 0x000fe40008000000 */
[----:B------:R-:W-:Y:S01]  /*1770*/  USEL UR8, UR8, URZ, UP0 ;  /* 0x0000003f08087287 */ /* 0x000fe20008000000 */
[----:B------:R-:W-:-:S03]  /*1780*/  SEL R3, R3, RZ, P1 ;  /* 0x000000ff03037207 */ /* 0x000fc60000800000 */
[----:B------:R-:W-:Y:S01]  /*1790*/  LOP3.LUT R7, R7, UR4, RZ, 0x3c, !PT ;  /* 0x0000000407077c12 */ /* 0x000fe2000f8e3cff */
[----:B------:R-:W-:Y:S07]  /*17a0*/  @P2 BRA `(.L_x_25) ;  /* 0xfffffffc00442947 */ /* 0x000fee000383ffff */
.L_x_18:
[----:B------:R-:W3:Y:S02]  /*17b0*/  LDC R0, c[0x0][0x28c] ;  /* 0x0000a300ff007b82 */ /* 0x000ee40000000800 */
[----:B---3--:R-:W-:-:S13]  /*17c0*/  ISETP.GE.AND P1, PT, R0, 0x1, PT ;  /* 0x000000010000780c */ /* 0x008fda0003f26270 */
[----:B------:R-:W-:Y:S05]  /*17d0*/  @!P1 BRA `(.L_x_26) ;  /* 0x0000000000489947 */ /* 0x000fea0003800000 */
[----:B------:R-:W-:Y:S05]  /*17e0*/  @!P0 BRA `(.L_x_27) ;  /* 0x0000000000048947 */ /* 0x000fea0003800000 */
[----:B------:R-:W-:Y:S01]  /*17f0*/  BPT.TRAP 0x1 ;  /* 0x000000040000795c */ /* 0x000fe20000300000 */
.L_x_27:
[----:B------:R-:W-:Y:S01]  /*1800*/  UISETP.LT.AND UP0, UPT, UR40, 0x1, UPT ;  /* 0x000000012800788c */ /* 0x000fe2000bf01270 */
[----:B------:R-:W-:-:S03]  /*1810*/  ISETP.GT.U32.AND P0, PT, R19, 0x1, PT ;  /* 0x000000011300780c */ /* 0x000fc60003f04070 */
[----:B------:R-:W-:-:S04]  /*1820*/  USEL UR6, UR40, 0x1, UP0 ;  /* 0x0000000128067887 */ /* 0x000fc80008000000 */
[----:B------:R-:W-:-:S04]  /*1830*/  UIADD3 UR6, UR39, UR40, -UR6 ;  /* 0x0000002827067290 */ /* 0x000fc8000fffe806 */
[----:B------:R-:W-:-:S04]  /*1840*/  UIMAD.WIDE.U32 UR4, UR6, 0x24924925, URZ ;  /* 0x24924925060478a5 */ /* 0x000fc8000f8e003f */
[----:B------:R-:W-:-:S04]  /*1850*/  UIADD3 UR4, UR6, -UR5, URZ ;  /* 0x8000000506047290 */ /* 0x000fc8000fffe03f */
[----:B------:R-:W-:-:S04]  /*1860*/  ULEA.HI UR4, UR4, UR5, URZ, 0x1f ;  /* 0x0000000504047291 */ /* 0x000fc8000f8ff83f */
[----:B------:R-:W-:-:S04]  /*1870*/  USHF.R.U32.HI UR4, URZ, 0x2, UR4 ;  /* 0x000000023f047899 */ /* 0x000fc80008011604 */
[----:B------:R-:W-:-:S06]  /*1880*/  UIMAD UR4, UR4, -0x7, UR6 ;  /* 0xfffffff9040478a4 */ /* 0x000fcc000f8e0206 */
[----:B------:R-:W-:-:S04]  /*1890*/  IMAD.U32 R3, RZ, RZ, UR4 ;  /* 0x00000004ff037e24 */ /* 0x000fc8000f8e00ff */
[----:B------:R-:W-:-:S04]  /*18a0*/  IMAD R0, R3, 0x8, R6 ;  /* 0x0000000803007824 */ /* 0x000fc800078e0206 */
[----:B------:R-:W-:-:S05]  /*18b0*/  VIADD R0, R0, 0x38 ;  /* 0x0000003800007836 */ /* 0x000fca0000000000 */
[----:B------:R-:W-:-:S04]  /*18c0*/  PRMT R0, RZ, 0x654, R0 ;  /* 0x00000654ff007816 */ /* 0x000fc80000000000 */
[----:B------:R3:W-:Y:S01]  /*18d0*/  SYNCS.ARRIVE.TRANS64.RED.A1T0 RZ, [R0+URZ], RZ ;  /* 0x000000ff00ff79a7 */ /* 0x0007e2000810043f */
[----:B------:R-:W-:Y:S05]  /*18e0*/  @P0 BRA `(.L_x_26) ;  /* 0x0000000000040947 */ /* 0x000fea0003800000 */
[----:B------:R-:W-:Y:S01]  /*18f0*/  BPT.TRAP 0x1 ;  /* 0x000000040000795c */ /* 0x000fe20000300000 */
.L_x_26:
[----:B------:R-:W4:Y:S01]  /*1900*/  LDC R6, c[0x0][0x288] ;  /* 0x0000a200ff067b82 */ /* 0x000f220000000800 */
[--C-:B---3--:R-:W-:Y:S01]  /*1910*/  SHF.R.U32.HI R0, RZ, 0x2, R18.reuse ;  /* 0x00000002ff007819 */ /* 0x108fe20000011612 */
[----:B------:R-:W-:Y:S01]  /*1920*/  IMAD.SHL.U32 R23, R23, 0x80, RZ ;  /* 0x0000008017177824 */ /* 0x000fe200078e00ff */
[----:B01----:R-:W-:Y:S01]  /*1930*/  SHF.R.U32.HI R5, RZ, 0x7, R18 ;  /* 0x00000007ff057819 */ /* 0x003fe20000011612 */
[----:B------:R-:W-:Y:S01]  /*1940*/  UIADD3 UR39, UR40, UR39, URZ ;  /* 0x0000002728277290 */ /* 0x000fe2000fffe03f */
[C---:B------:R-:W-:Y:S01]  /*1950*/  LOP3.LUT R4, R18.reuse, 0x60, RZ, 0xc0, !PT ;  /* 0x0000006012047812 */ /* 0x040fe200078ec0ff */
[----:B------:R-:W-:Y:S01]  /*1960*/  IMAD.SHL.U32 R14, R18, 0x2, RZ ;  /* 0x00000002120e7824 */ /* 0x000fe200078e00ff */
[----:B------:R-:W-:Y:S01]  /*1970*/  LOP3.LUT R3, R0, 0x7, RZ, 0xc0, !PT ;  /* 0x0000000700037812 */ /* 0x000fe200078ec0ff */
[----:B------:R-:W-:Y:S01]  /*1980*/  UISETP.GT.U32.AND UP0, UPT, UR39, 0x6, UPT ;  /* 0x000000062700788c */ /* 0x000fe2000bf04070 */
[----:B------:R-:W-:Y:S01]  /*1990*/  LOP3.LUT R0, R5, 0x1, RZ, 0xc0, !PT ;  /* 0x0000000105007812 */ /* 0x000fe200078ec0ff */
[----:B------:R-:W-:Y:S01]  /*19a0*/  UIMAD.WIDE.U32 UR4, UR39, 0x24924925, URZ ;  /* 0x24924925270478a5 */ /* 0x000fe2000f8e003f */
[----:B------:R-:W-:Y:S01]  /*19b0*/  SHF.R.U32.HI R8, RZ, 0x1, R4 ;  /* 0x00000001ff087819 */ /* 0x000fe20000011604 */
[----:B------:R-:W-:Y:S01]  /*19c0*/  ULDC UR7, c[0x0][0x284] ;  /* 0x0000a10000077ab9 */ /* 0x000fe20000000800 */
[----:B------:R-:W-:Y:S01]  /*19d0*/  UISETP.LT.U32.AND UP0, UPT, UR40, 0x7, UP0 ;  /* 0x000000072800788c */ /* 0x000fe20008701070 */
[----:B------:R-:W-:Y:S01]  /*19e0*/  IMAD.SHL.U32 R4, R0, 0x40, RZ ;  /* 0x0000004000047824 */ /* 0x000fe200078e00ff */
[--C-:B------:R-:W-:Y:S01]  /*19f0*/  IADD3 R5, RZ, -R8, -R3.reuse ;  /* 0x80000008ff057210 */ /* 0x100fe20007ffe803 */
[----:B------:R-:W-:Y:S01]  /*1a00*/  UIADD3 UR4, UR39, -UR5, URZ ;  /* 0x8000000527047290 */ /* 0x000fe2000fffe03f */
[----:B------:R-:W-:Y:S01]  /*1a10*/  SHF.R.S32.HI R160, RZ, 0x1f, R22 ;  /* 0x0000001fffa07819 */ /* 0x000fe20000011416 */
[----:B------:R-:W-:Y:S01]  /*1a20*/  UISETP.GE.U32.AND UP1, UPT, UR40, 0x7, UPT ;  /* 0x000000072800788c */ /* 0x000fe2000bf26070 */
[----:B------:R-:W-:Y:S01]  /*1a30*/  LOP3.LUT R165, R4, 0x40, R3, 0xe2, !PT ;  /* 0x0000004004a57812 */ /* 0x000fe200078ee203 */
[----:B------:R-:W-:Y:S01]  /*1a40*/  IMAD R3, R0, -0x40, R5 ;  /* 0xffffffc000037824 */ /* 0x000fe200078e0205 */
[----:B------:R-:W-:Y:S01]  /*1a50*/  LOP3.LUT R0, R18, 0x3, RZ, 0xc0, !PT ;  /* 0x0000000312007812 */ /* 0x000fe200078ec0ff */
[----:B------:R-:W-:Y:S01]  /*1a60*/  ULDC.64 UR8, c[0x0][0x5d0] ;  /* 0x0001740000087ab9 */ /* 0x000fe20000000a00 */
[C---:B------:R-:W-:Y:S01]  /*1a70*/  LOP3.LUT R14, R23.reuse, 0x6, R14, 0xf8, !PT ;  /* 0x00000006170e7812 */ /* 0x040fe200078ef80e */
[----:B------:R-:W-:Y:S01]  /*1a80*/  USEL UR6, URZ, 0x1, !UP0 ;  /* 0x000000013f067887 */ /* 0x000fe2000c000000 */
[----:B----4-:R-:W-:Y:S01]  /*1a90*/  ISETP.GE.AND P0, PT, R23, R6, PT ;  /* 0x000000061700720c */ /* 0x010fe20003f06270 */
[----:B------:R-:W-:Y:S01]  /*1aa0*/  IMAD R10, R0, -0x2, R6 ;  /* 0xfffffffe000a7824 */ /* 0x000fe200078e0206 */
[----:B------:R-:W-:Y:S01]  /*1ab0*/  ULEA.HI UR4, UR4, UR5, URZ, 0x1f ;  /* 0x0000000504047291 */ /* 0x000fe2000f8ff83f */
[----:B------:R-:W-:Y:S01]  /*1ac0*/  IMAD.SHL.U32 R0, R152, 0x100, RZ ;  /* 0x0000010098007824 */ /* 0x000fe200078e00ff */
[----:B------:R-:W-:Y:S01]  /*1ad0*/  SHF.R.S32.HI R15, RZ, 0x1f, R14 ;  /* 0x0000001fff0f7819 */ /* 0x000fe2000001140e */
[----:B------:R-:W-:Y:S01]  /*1ae0*/  IMAD R7, R160, UR8, RZ ;  /* 0x00000008a0077c24 */ /* 0x000fe2000f8e02ff */
[----:B------:R-:W-:Y:S01]  /*1af0*/  ULOP3.LUT UR38, UR38, UR6, URZ, 0x3c, !UPT ;  /* 0x0000000626267292 */ /* 0x000fe2000f8e3c3f */
[----:B------:R-:W-:Y:S01]  /*1b00*/  IMAD.WIDE R4, R152, 0x100, RZ ;  /* 0x0000010098047825 */ /* 0x000fe200078e02ff */
[C---:B------:R-:W-:Y:S01]  /*1b10*/  ISETP.GE.OR P0, PT, R0.reuse, UR7, P0 ;  /* 0x0000000700007c0c */ /* 0x040fe20008706670 */
[----:B------:R-:W-:Y:S01]  /*1b20*/  USHF.R.U32.HI UR4, URZ, 0x2, UR4 ;  /* 0x000000023f047899 */ /* 0x000fe20008011604 */
[----:B------:R-:W-:Y:S01]  /*1b30*/  IADD3 R0, -R0, UR7, R3 ;  /* 0x0000000700007c10 */ /* 0x000fe2000fffe103 */
[----:B------:R-:W-:Y:S01]  /*1b40*/  IMAD R9, R22, UR9, R7 ;  /* 0x0000000916097c24 */ /* 0x000fe2000f8e0207 */
[----:B------:R-:W-:Y:S01]  /*1b50*/  LOP3.LUT R165, R4, R165, R8, 0xfe, !PT ;  /* 0x000000a504a57212 */ /* 0x000fe200078efe08 */
[----:B------:R-:W-:Y:S01]  /*1b60*/  IMAD.WIDE.U32 R6, R22, UR8, R14 ;  /* 0x0000000816067c25 */ /* 0x000fe2000f8e000e */
[----:B------:R-:W-:-:S02]  /*1b70*/  @UP1 ULOP3.LUT UR38, UR38, 0x1, UR4, 0x78, !UPT ;  /* 0x0000000126261892 */ /* 0x000fc4000f8e7804 */
[----:B------:R-:W-:Y:S01]  /*1b80*/  UIMAD UR39, UR4, -0x7, UR39 ;  /* 0xfffffff9042778a4 */ /* 0x000fe2000f8e0227 */
[----:B------:R-:W-:Y:S02]  /*1b90*/  IMAD.IADD R7, R7, 0x1, R9 ;  /* 0x0000000107077824 */ /* 0x000fe400078e0209 */
[----:B------:R-:W-:Y:S02]  /*1ba0*/  IMAD.IADD R3, R10, 0x1, -R23 ;  /* 0x000000010a037824 */ /* 0x000fe400078e0a17 */
[----:B------:R-:W-:Y:S01]  /*1bb0*/  IMAD.MOV.U32 R152, RZ, RZ, -0x1 ;  /* 0xffffffffff987424 */ /* 0x000fe200078e00ff */
[----:B------:R-:W-:Y:S06]  /*1bc0*/  @P0 BRA `(.L_x_28) ;  /* 0x0000006000f40947 */ /* 0x000fec0003800000 */
[----:B------:R-:W0:Y:S01]  /*1bd0*/  LDC.64 R20, c[0x0][0x5c8] ;  /* 0x00017200ff147b82 */ /* 0x000e220000000a00 */
[----:B------:R-:W-:Y:S01]  /*1be0*/  ULDC.64 UR4, c[0x0][0x5c0] ;  /* 0x0001700000047ab9 */ /* 0x000fe20000000a00 */
[----:B------:R-:W-:Y:S01]  /*1bf0*/  BSSY B0, `(.L_x_28) ;  /* 0x000063a000007945 */ /* 0x000fe20003800000 */
[-C--:B0-----:R-:W-:Y:S01]  /*1c00*/  IMAD R8, R5, R20.reuse, RZ ;  /* 0x0000001405087224 */ /* 0x081fe200078e02ff */
[----:B------:R-:W-:Y:S01]  /*1c10*/  SHF.L.U64.HI R13, R20, 0x3, R21 ;  /* 0x00000003140d7819 */ /* 0x000fe20000010215 */
[----:B------:R-:W-:-:S04]  /*1c20*/  IMAD.WIDE.U32 R6, R165, R20, R6 ;  /* 0x00000014a5067225 */ /* 0x000fc800078e0006 */
[----:B------:R-:W-:Y:S01]  /*1c30*/  IMAD R9, R165, R21, R8 ;  /* 0x00000015a5097224 */ /* 0x000fe200078e0208 */
[----:B------:R-:W-:Y:S01]  /*1c40*/  IADD3 R158, P0, R6, UR4, RZ ;  /* 0x00000004069e7c10 */ /* 0x000fe2000ff1e0ff */
[C---:B------:R-:W-:Y:S02]  /*1c50*/  IMAD.SHL.U32 R11, R20.reuse, 0x8, RZ ;  /* 0x00000008140b7824 */ /* 0x040fe400078e00ff */
[----:B------:R-:W-:Y:S01]  /*1c60*/  IMAD.IADD R9, R7, 0x1, R9 ;  /* 0x0000000107097824 */ /* 0x000fe200078e0209 */
[-C--:B------:R-:W-:Y:S02]  /*1c70*/  LEA R6, P2, R20, R158.reuse, 0x7 ;  /* 0x0000009e14067211 */ /* 0x080fe400078438ff */
[----:B------:R-:W-:Y:S02]  /*1c80*/  IADD3 R8, P1, R11, R158, RZ ;  /* 0x0000009e0b087210 */ /* 0x000fe40007f3e0ff */
[----:B------:R-:W-:Y:S02]  /*1c90*/  IADD3.X R159, R9, UR5, RZ, P0, !PT ;  /* 0x00000005099f7c10 */ /* 0x000fe400087fe4ff */
[----:B-----5:R-:W-:-:S02]  /*1ca0*/  ISETP.NE.AND P0, PT, R154, RZ, PT ;  /* 0x000000ff9a00720c */ /* 0x020fc40003f05270 */
[----:B------:R-:W-:Y:S01]  /*1cb0*/  LEA.HI.X R7, R20, R159, R21, 0x7, P2 ;  /* 0x0000009f14077211 */ /* 0x000fe200010f3c15 */
[----:B------:R-:W-:Y:S01]  /*1cc0*/  IMAD.X R9, R13, 0x1, R159, P1 ;  /* 0x000000010d097824 */ /* 0x000fe200008e069f */
[----:B------:R-:W-:-:S05]  /*1cd0*/  IADD3 R10, P2, R11, R6, RZ ;  /* 0x000000060b0a7210 */ /* 0x000fca0007f5e0ff */
[----:B------:R-:W-:-:S04]  /*1ce0*/  IMAD.X R11, R13, 0x1, R7, P2 ;  /* 0x000000010d0b7824 */ /* 0x000fc800010e0607 */
[----:B------:R-:W-:Y:S05]  /*1cf0*/  @!P0 BRA `(.L_x_29) ;  /* 0x0000004800948947 */ /* 0x000fea0003800000 */
[----:B------:R-:W0:Y:S01]  /*1d00*/  LDC.64 R156, c[0x0][0x5b0] ;  /* 0x00016c00ff9c7b82 */ /* 0x000e220000000a00 */
[----:B------:R-:W-:Y:S01]  /*1d10*/  ULDC.64 UR4, c[0x0][0x5b8] ;  /* 0x00016e0000047ab9 */ /* 0x000fe20000000a00 */
[----:B------:R-:W-:Y:S01]  /*1d20*/  ISETP.GE.AND P0, PT, R0, 0x1, PT ;  /* 0x000000010000780c */ /* 0x000fe20003f06270 */
[----:B------:R-:W-:Y:S01]  /*1d30*/  IMAD R21, R160, UR4, RZ ;  /* 0x00000004a0157c24 */ /* 0x000fe2000f8e02ff */
[----:B------:R-:W-:Y:S01]  /*1d40*/  BSSY B1, `(.L_x_30) ;  /* 0x0000010000017945 */ /* 0x000fe20003800000 */
[C---:B------:R-:W-:Y:S01]  /*1d50*/  IMAD.WIDE.U32 R14, R22.reuse, UR4, R14 ;  /* 0x00000004160e7c25 */ /* 0x040fe2000f8e000e */
[----:B------:R-:W-:Y:S02]  /*1d60*/  ISETP.LT.OR P3, PT, R3, 0x1, !P0 ;  /* 0x000000010300780c */ /* 0x000fe40004761670 */
[----:B------:R-:W1:Y:S01]  /*1d70*/  LDC.64 R12, c[0x0][0x5a8] ;  /* 0x00016a00ff0c7b82 */ /* 0x000e620000000a00 */
[----:B------:R-:W-:Y:S02]  /*1d80*/  IMAD R21, R22, UR5, R21 ;  /* 0x0000000516157c24 */ /* 0x000fe4000f8e0215 */
[----:B------:R-:W-:-:S02]  /*1d90*/  IMAD.MOV.U32 R20, RZ, RZ, R14 ;  /* 0x000000ffff147224 */ /* 0x000fc400078e000e */
[----:B------:R-:W-:Y:S02]  /*1da0*/  IMAD.IADD R21, R15, 0x1, R21 ;  /* 0x000000010f157824 */ /* 0x000fe400078e0215 */
[-C--:B0-----:R-:W-:Y:S01]  /*1db0*/  IMAD R160, R5, R156.reuse, RZ ;  /* 0x0000009c05a07224 */ /* 0x081fe200078e02ff */
[----:B------:R-:W-:Y:S01]  /*1dc0*/  SHF.L.U64.HI R161, R156, 0x3, R157 ;  /* 0x000000039ca17819 */ /* 0x000fe2000001029d */
[----:B------:R-:W-:-:S04]  /*1dd0*/  IMAD.WIDE.U32 R22, R165, R156, R20 ;  /* 0x0000009ca5167225 */ /* 0x000fc800078e0014 */
[----:B------:R-:W-:Y:S01]  /*1de0*/  IMAD R169, R165, R157, R160 ;  /* 0x0000009da5a97224 */ /* 0x000fe200078e02a0 */
[----:B-1----:R-:W-:Y:S01]  /*1df0*/  IADD3 R22, P1, R22, R12, RZ ;  /* 0x0000000c16167210 */ /* 0x002fe20007f3e0ff */
[----:B------:R-:W-:-:S03]  /*1e00*/  IMAD.SHL.U32 R160, R156, 0x8, RZ ;  /* 0x000000089ca07824 */ /* 0x000fc600078e00ff */
[----:B------:R-:W-:Y:S01]  /*1e10*/  IADD3.X R23, R13, R23, R169, P1, !PT ;  /* 0x000000170d177210 */ /* 0x000fe20000ffe4a9 */
[----:B------:R-:W-:Y:S08]  /*1e20*/  @P3 BRA `(.L_x_31) ;  /* 0x0000000000043947 */ /* 0x000ff00003800000 */
[----:B--2---:R0:W5:Y:S02]  /*1e30*/  LDG.E.U8 R155, desc[UR36][R22.64] ;  /* 0x00000024169b7981 */ /* 0x004164000c1e1100 */
.L_x_31:
[----:B------:R-:W-:Y:S05]  /*1e40*/  BSYNC B1 ;  /* 0x0000000000017941 */ /* 0x000fea0003800000 */
.L_x_30:
[----:B-----5:R-:W-:Y:S01]  /*1e50*/  LOP3.LUT R164, R155, 0xffff, RZ, 0xc0, !PT ;  /* 0x0000ffff9ba47812 */ /* 0x020fe200078ec0ff */
[----:B------:R-:W-:Y:S01]  /*1e60*/  IMAD.WIDE.U32 R162, R165, R156, R160 ;  /* 0x0000009ca5a27225 */ /* 0x000fe200078e00a0 */
[----:B------:R-:W-:Y:S01]  /*1e70*/  ISETP.LT.OR P4, PT, R3, 0x2, !P0 ;  /* 0x000000020300780c */ /* 0x000fe20004781670 */
[----:B------:R-:W-:Y:S01]  /*1e80*/  BSSY B1, `(.L_x_32) ;  /* 0x000000e000017945 */ /* 0x000fe20003800000 */
[----:B------:R-:W-:Y:S01]  /*1e90*/  PRMT R167, R164, 0x8880, RZ ;  /* 0x00008880a4a77816 */ /* 0x000fe200000000ff */
[----:B------:R-:W-:Y:S01]  /*1ea0*/  IMAD.IADD R163, R169, 0x1, R163 ;  /* 0x00000001a9a37824 */ /* 0x000fe200078e02a3 */
[----:B------:R-:W-:Y:S02]  /*1eb0*/  IADD3 R162, P2, P5, R14, R12, R162 ;  /* 0x0000000c0ea27210 */ /* 0x000fe40007d5e0a2 */
[----:B------:R-:W-:Y:S01]  /*1ec0*/  ISETP.GE.AND P1, PT, R0, 0x9, PT ;  /* 0x000000090000780c */ /* 0x000fe20003f26270 */
[----:B------:R-:W-:Y:S01]  /*1ed0*/  IMAD R164, R167, R154, RZ ;  /* 0x0000009aa7a47224 */ /* 0x000fe200078e02ff */
[----:B------:R-:W-:-:S02]  /*1ee0*/  IADD3.X R163, R21, R13, R163, P2, P5 ;  /* 0x0000000d15a37210 */ /* 0x000fc400017ea4a3 */
[----:B------:R-:W-:Y:S01]  /*1ef0*/  ISETP.LT.OR P2, PT, R3, 0x1, !P1 ;  /* 0x000000010300780c */ /* 0x000fe20004f41670 */
[----:B------:R-:W-:-:S05]  /*1f00*/  @!P3 IMAD R167, R88, R153, R164 ;  /* 0x0000009958a7b224 */ /* 0x000fca00078e02a4 */
[----:B------:R1:W-:Y:S01]  /*1f10*/  @!P3 STG.E.U8 desc[UR36][R158.64], R167 ;  /* 0x000000a79e00b986 */ /* 0x0003e2000c101124 */
[----:B------:R-:W-:Y:S06]  /*1f20*/  @P4 BRA `(.L_x_33) ;  /* 0x00000000000c4947 */ /* 0x000fec0003800000 */
[----:B--2---:R-:W1:Y:S02]  /*1f30*/  LDG.E.U8 R155, desc[UR36][R22.64+0x1] ;  /* 0x00000124169b7981 */ /* 0x004e64000c1e1100 */
[----:B-1----:R-:W-:-:S05]  /*1f40*/  PRMT R167, R155, 0x8880, RZ ;  /* 0x000088809ba77816 */ /* 0x002fca00000000ff */
[----:B------:R-:W-:-:S07]  /*1f50*/  IMAD R164, R167, R154, RZ ;  /* 0x0000009aa7a47224 */ /* 0x000fce00078e02ff */
.L_x_33:
[----:B------:R-:W-:Y:S05]  /*1f60*/  BSYNC B1 ;  /* 0x0000000000017941 */ /* 0x000fea0003800000 */
.L_x_32:
[----:B------:R-:W-:Y:S01]  /*1f70*/  @!P4 IMAD R89, R89, R153, R164 ;  /* 0x000000995959c224 */ /* 0x000fe200078e02a4 */
[----:B------:R-:W-:Y:S04]  /*1f80*/  BSSY B1, `(.L_x_34) ;  /* 0x0000006000017945 */ /* 0x000fe80003800000 */
[----:B------:R3:W-:Y:S01]  /*1f90*/  @!P4 STG.E.U8 desc[UR36][R158.64+0x1], R89 ;  /* 0x000001599e00c986 */ /* 0x0007e2000c101124 */
[----:B------:R-:W-:Y:S05]  /*1fa0*/  @P2 BRA `(.L_x_35) ;  /* 0x00000000000c2947 */ /* 0x000fea0003800000 */
[----:B--2---:R-:W3:Y:S02]  /*1fb0*/  LDG.E.U8 R155, desc[UR36][R162.64] ;  /* 0x00000024a29b7981 */ /* 0x004ee4000c1e1100 */
[----:B---3--:R-:W-:-:S05]  /*1fc0*/  PRMT R89, R155, 0x8880, RZ ;  /* 0x000088809b597816 */ /* 0x008fca00000000ff */
[----:B------:R-:W-:-:S07]  /*1fd0*/  IMAD R164, R89, R154, RZ ;  /* 0x0000009a59a47224 */ /* 0x000fce00078e02ff */
.L_x_35:
[----:B------:R-:W-:Y:S05]  /*1fe0*/  BSYNC B1 ;  /* 0x0000000000017941 */ /* 0x000fea0003800000 */
.L_x_34:
[C---:B------:R-:W-:Y:S01]  /*1ff0*/  ISETP.LT.OR P4, PT, R3.reuse, 0x2, !P1 ;  /* 0x000000020300780c */ /* 0x040fe20004f81670 */
[----:B---3--:R-:W-:Y:S01]  /*2000*/  @!P2 IMAD R89, R90, R153, R164 ;  /* 0x000000995a59a224 */ /* 0x008fe200078e02a4 */
[----:B------:R-:W-:Y:S01]  /*2010*/  BSSY B1, `(.L_x_36) ;  /* 0x0000009000017945 */ /* 0x000fe20003800000 */
[C---:B------:R-:W-:Y:S02]  /*2020*/  ISETP.LT.OR P3, PT, R3.reuse, 0x9, !P0 ;  /* 0x000000090300780c */ /* 0x040fe40004761670 */
[C---:B------:R-:W-:Y:S01]  /*2030*/  ISETP.LT.OR P5, PT, R3.reuse, 0xa, !P0 ;  /* 0x0000000a0300780c */ /* 0x040fe200047a1670 */
[----:B------:R3:W-:Y:S01]  /*2040*/  @!P2 STG.E.U8 desc[UR36][R8.64], R89 ;  /* 0x000000590800a986 */ /* 0x0007e2000c101124 */
[----:B------:R-:W-:-:S06]  /*2050*/  ISETP.LT.OR P2, PT, R3, 0x9, !P1 ;  /* 0x000000090300780c */ /* 0x000fcc0004f41670 */
[----:B------:R-:W-:Y:S07]  /*2060*/  @P4 BRA `(.L_x_37) ;  /* 0x00000000000c4947 */ /* 0x000fee0003800000 */
[----:B--2---:R-:W3:Y:S02]  /*2070*/  LDG.E.U8 R155, desc[UR36][R162.64+0x1] ;  /* 0x00000124a29b7981 */ /* 0x004ee4000c1e1100 */
[----:B---3--:R-:W-:-:S05]  /*2080*/  PRMT R89, R155, 0x8880, RZ ;  /* 0x000088809b597816 */ /* 0x008fca00000000ff */
[----:B------:R-:W-:-:S07]  /*2090*/  IMAD R164, R89, R154, RZ ;  /* 0x0000009a59a47224 */ /* 0x000fce00078e02ff */
.L_x_37:
[----:B------:R-:W-:Y:S05]  /*20a0*/  BSYNC B1 ;  /* 0x0000000000017941 */ /* 0x000fea0003800000 */
.L_x_36:
[----:B------:R-:W-:Y:S01]  /*20b0*/  @!P4 IMAD R91, R91, R153, R164 ;  /* 0x000000995b5bc224 */ /* 0x000fe200078e02a4 */
[----:B------:R-:W-:Y:S04]  /*20c0*/  BSSY B1, `(.L_x_38) ;  /* 0x0000006000017945 */ /* 0x000fe80003800000 */
[----:B------:R4:W-:Y:S01]  /*20d0*/  @!P4 STG.E.U8 desc[UR36][R8.64+0x1], R91 ;  /* 0x0000015b0800c986 */ /* 0x0009e2000c101124 */
[----:B------:R-:W-:Y:S05]  /*20e0*/  @P3 BRA `(.L_x_39) ;  /* 0x00000000000c3947 */ /* 0x000fea0003800000 */
[----:B--2---:R-:W3:Y:S02]  /*20f0*/  LDG.E.U8 R155, desc[UR36][R22.64+0x8] ;  /* 0x00000824169b7981 */ /* 0x004ee4000c1e1100 */
[----:B---3--:R-:W-:-:S05]  /*2100*/  PRMT R89, R155, 0x8880, RZ ;  /* 0x000088809b597816 */ /* 0x008fca00000000ff */
[----:B------:R-:W-:-:S07]  /*2110*/  IMAD R164, R89, R154, RZ ;  /* 0x0000009a59a47224 */ /* 0x000fce00078e02ff */
.L_x_39:
[----:B------:R-:W-:Y:S05]  /*2120*/  BSYNC B1 ;  /* 0x0000000000017941 */ /* 0x000fea0003800000 */
.L_x_38:
[----:B---3--:R-:W-:Y:S01]  /*2130*/  @!P3 IMAD R89, R92, R153, R164 ;  /* 0x000000995c59b224 */ /* 0x008fe200078e02a4 */
[----:B------:R-:W-:Y:S04]  /*2140*/  BSSY B1, `(.L_x_40) ;  /* 0x0000006000017945 */ /* 0x000fe80003800000 */
[----:B------:R3:W-:Y:S01]  /*2150*/  @!P3 STG.E.U8 desc[UR36][R158.64+0x8], R89 ;  /* 0x000008599e00b986 */ /* 0x0007e2000c101124 */
[----:B------:R-:W-:Y:S05]  /*2160*/  @P5 BRA `(.L_x_41) ;  /* 0x00000000000c5947 */ /* 0x000fea0003800000 */
[----:B--2---:R-:W3:Y:S02]  /*2170*/  LDG.E.U8 R155, desc[UR36][R22.64+0x9] ;  /* 0x00000924169b7981 */ /* 0x004ee4000c1e1100 */
[----:B---3--:R-:W-:-:S05]  /*2180*/  PRMT R89, R155, 0x8880, RZ ;  /* 0x000088809b597816 */ /* 0x008fca00000000ff */
[----:B------:R-:W-:-:S07]  /*2190*/  IMAD R164, R89, R154, RZ ;  /* 0x0000009a59a47224 */ /* 0x000fce00078e02ff */
.L_x_41:
[----:B------:R-:W-:Y:S05]  /*21a0*/  BSYNC B1 ;  /* 0x0000000000017941 */ /* 0x000fea0003800000 */
.L_x_40:
[----:B------:R-:W-:Y:S01]  /*21b0*/  @!P5 IMAD R93, R93, R153, R164 ;  /* 0x000000995d5dd224 */ /* 0x000fe200078e02a4 */
[----:B------:R-:W-:Y:S04]  /*21c0*/  BSSY B1, `(.L_x_42) ;  /* 0x0000006000017945 */ /* 0x000fe80003800000 */
[----:B------:R0:W-:Y:S01]  /*21d0*/  @!P5 STG.E.U8 desc[UR36][R158.64+0x9], R93 ;  /* 0x0000095d9e00d986 */ /* 0x0001e2000c101124 */
[----:B------:R-:W-:Y:S05]  /*21e0*/  @P2 BRA `(.L_x_43) ;  /* 0x00000000000c2947 */ /* 0x000fea0003800000 */
[----:B--2---:R-:W3:Y:S02]  /*21f0*/  LDG.E.U8 R155, desc[UR36][R162.64+0x8] ;  /* 0x00000824a29b7981 */ /* 0x004ee4000c1e1100 */
[----:B---3--:R-:W-:-:S05]  /*2200*/  PRMT R89, R155, 0x8880, RZ ;  /* 0x000088809b597816 */ /* 0x008fca00000000ff */
[----:B------:R-:W-:-:S07]  /*2210*/  IMAD R164, R89, R154, RZ ;  /* 0x0000009a59a47224 */ /* 0x000fce00078e02ff */
.L_x_43:
[----:B------:R-:W-:Y:S05]  /*2220*/  BSYNC B1 ;  /* 0x0000000000017941 */ /* 0x000fea0003800000 */
.L_x_42:
        /* <DEDUP_REMOVED lines=11> */
.L_x_45:
[----:B------:R-:W-:Y:S05]  /*22e0*/  BSYNC B1 ;  /* 0x0000000000017941 */ /* 0x000fea0003800000 */
.L_x_44:
[----:B------:R-:W-:Y:S01]  /*22f0*/  @!P4 IMAD R95, R95, R153, R164 ;  /* 0x000000995f5fc224 */ /* 0x000fe200078e02a4 */
[----:B------:R-:W-:Y:S04]  /*2300*/  BSSY B1, `(.L_x_46) ;  /* 0x0000006000017945 */ /* 0x000fe80003800000 */
[----:B------:R0:W-:Y:S01]  /*2310*/  @!P4 STG.E.U8 desc[UR36][R8.64+0x9], R95 ;  /* 0x0000095f0800c986 */ /* 0x0001e2000c101124 */
[----:B------:R-:W-:Y:S05]  /*2320*/  @P3 BRA `(.L_x_47) ;  /* 0x00000000000c3947 */ /* 0x000fea0003800000 */
[----:B--2---:R-:W3:Y:S02]  /*2330*/  LDG.E.U8 R155, desc[UR36][R22.64+0x10] ;  /* 0x00001024169b7981 */ /* 0x004ee4000c1e1100 */
[----:B---3--:R-:W-:-:S05]  /*2340*/  PRMT R89, R155, 0x8880, RZ ;  /* 0x000088809b597816 */ /* 0x008fca00000000ff */
[----:B------:R-:W-:-:S07]  /*2350*/  IMAD R164, R89, R154, RZ ;  /* 0x0000009a59a47224 */ /* 0x000fce00078e02ff */
.L_x_47:
[----:B------:R-:W-:Y:S05]  /*2360*/  BSYNC B1 ;  /* 0x0000000000017941 */ /* 0x000fea0003800000 */
.L_x_46:
[----:B---3--:R-:W-:Y:S01]  /*2370*/  @!P3 IMAD R89, R96, R153, R164 ;  /* 0x000000996059b224 */ /* 0x008fe200078e02a4 */
[----:B------:R-:W-:Y:S04]  /*2380*/  BSSY B1, `(.L_x_48) ;  /* 0x0000006000017945 */ /* 0x000fe80003800000 */
[----:B------:R3:W-:Y:S01]  /*2390*/  @!P3 STG.E.U8 desc[UR36][R158.64+0x10], R89 ;  /* 0x000010599e00b986 */ /* 0x0007e2000c101124 */
[----:B------:R-:W-:Y:S05]  /*23a0*/  @P5 BRA `(.L_x_49) ;  /* 0x00000000000c5947 */ /* 0x000fea0003800000 */
[----:B--2---:R-:W3:Y:S02]  /*23b0*/  LDG.E.U8 R155, desc[UR36][R22.64+0x11] ;  /* 0x00001124169b7981 */ /* 0x004ee4000c1e1100 */
[----:B---3--:R-:W-:-:S05]  /*23c0*/  PRMT R89, R155, 0x8880, RZ ;  /* 0x000088809b597816 */ /* 0x008fca00000000ff */
[----:B------:R-:W-:-:S07]  /*23d0*/  IMAD R164, R89, R154, RZ ;  /* 0x0000009a59a47224 */ /* 0x000fce00078e02ff */
.L_x_49:
[----:B------:R-:W-:Y:S05]  /*23e0*/  BSYNC B1 ;  /* 0x0000000000017941 */ /* 0x000fea0003800000 */
.L_x_48:
[----:B------:R-:W-:Y:S01]  /*23f0*/  @!P5 IMAD R97, R97, R153, R164 ;  /* 0x000000996161d224 */ /* 0x000fe200078e02a4 */
[----:B------:R-:W-:Y:S04]  /*2400*/  BSSY B1, `(.L_x_50) ;  /* 0x0000006000017945 */ /* 0x000fe80003800000 */
[----:B------:R0:W-:Y:S01]  /*2410*/  @!P5 STG.E.U8 desc[UR36][R158.64+0x11], R97 ;  /* 0x000011619e00d986 */ /* 0x0001e2000c101124 */
[----:B------:R-:W-:Y:S05]  /*2420*/  @P2 BRA `(.L_x_51) ;  /* 0x00000000000c2947 */ /* 0x000fea0003800000 */
[----:B--2---:R-:W3:Y:S02]  /*2430*/  LDG.E.U8 R155, desc[UR36][R162.64+0x10] ;  /* 0x00001024a29b7981 */ /* 0x004ee4000c1e1100 */
[----:B---3--:R-:W-:-:S05]  /*2440*/  PRMT R89, R155, 0x8880, RZ ;  /* 0x000088809b597816 */ /* 0x008fca00000000ff */
[----:B------:R-:W-:-:S07]  /*2450*/  IMAD R164, R89, R154, RZ ;  /* 0x0000009a59a47224 */ /* 0x000fce00078e02ff */
.L_x_51:
[----:B------:R-:W-:Y:S05]  /*2460*/  BSYNC B1 ;  /* 0x0000000000017941 */ /* 0x000fea0003800000 */
.L_x_50:
        /* <DEDUP_REMOVED lines=11> */
.L_x_53:
[----:B------:R-:W-:Y:S05]  /*2520*/  BSYNC B1 ;  /* 0x0000000000017941 */ /* 0x000fea0003800000 */
.L_x_52:
[----:B------:R-:W-:Y:S01]  /*2530*/  @!P4 IMAD R99, R99, R153, R164 ;  /* 0x000000996363c224 */ /* 0x000fe200078e02a4 */
[----:B------:R-:W-:Y:S04]  /*2540*/  BSSY B1, `(.L_x_54) ;  /* 0x0000006000017945 */ /* 0x000fe80003800000 */
[----:B------:R0:W-:Y:S01]  /*2550*/  @!P4 STG.E.U8 desc[UR36][R8.64+0x11], R99 ;  /* 0x000011630800c986 */ /* 0x0001e2000c101124 */
[----:B------:R-:W-:Y:S05]  /*2560*/  @P3 BRA `(.L_x_55) ;  /* 0x00000000000c3947 */ /* 0x000fea0003800000 */
[----:B--2---:R-:W3:Y:S02]  /*2570*/  LDG.E.U8 R155, desc[UR36][R22.64+0x18] ;  /* 0x00001824169b7981 */ /* 0x004ee4000c1e1100 */
[----:B---3--:R-:W-:-:S05]  /*2580*/  PRMT R89, R155, 0x8880, RZ ;  /* 0x000088809b597816 */ /* 0x008fca00000000ff */
[----:B------:R-:W-:-:S07]  /*2590*/  IMAD R164, R89, R154, RZ ;  /* 0x0000009a59a47224 */ /* 0x000fce00078e02ff */
.L_x_55:
[----:B------:R-:W-:Y:S05]  /*25a0*/  BSYNC B1 ;  /* 0x0000000000017941 */ /* 0x000fea0003800000 */
.L_x_54:
[----:B---3--:R-:W-:Y:S01]  /*25b0*/  @!P3 IMAD R89, R100, R153, R164 ;  /* 0x000000996459b224 */ /* 0x008fe200078e02a4 */
[----:B------:R-:W-:Y:S04]  /*25c0*/  BSSY B1, `(.L_x_56) ;  /* 0x0000006000017945 */ /* 0x000fe80003800000 */
[----:B------:R3:W-:Y:S01]  /*25d0*/  @!P3 STG.E.U8 desc[UR36][R158.64+0x18], R89 ;  /* 0x000018599e00b986 */ /* 0x0007e2000c101124 */
[----:B------:R-:W-:Y:S05]  /*25e0*/  @P5 BRA `(.L_x_57) ;  /* 0x00000000000c5947 */ /* 0x000fea0003800000 */
[----:B--2---:R-:W3:Y:S02]  /*25f0*/  LDG.E.U8 R155, desc[UR36][R22.64+0x19] ;  /* 0x00001924169b7981 */ /* 0x004ee4000c1e1100 */
[----:B---3--:R-:W-:-:S05]  /*2600*/  PRMT R89, R155, 0x8880, RZ ;  /* 0x000088809b597816 */ /* 0x008fca00000000ff */
[----:B------:R-:W-:-:S07]  /*2610*/  IMAD R164, R89, R154, RZ ;  /* 0x0000009a59a47224 */ /* 0x000fce00078e02ff */
.L_x_57:
[----:B------:R-:W-:Y:S05]  /*2620*/  BSYNC B1 ;  /* 0x0000000000017941 */ /* 0x000fea0003800000 */
.L_x_56:
[----:B------:R-:W-:Y:S01]  /*2630*/  @!P5 IMAD R101, R101, R153, R164 ;  /* 0x000000996565d224 */ /* 0x000fe200078e02a4 */
[----:B------:R-:W-:Y:S04]  /*2640*/  BSSY B1, `(.L_x_58) ;  /* 0x0000006000017945 */ /* 0x000fe80003800000 */
[----:B------:R0:W-:Y:S01]  /*2650*/  @!P5 STG.E.U8 desc[UR36][R158.64+0x19], R101 ;  /* 0x000019659e00d986 */ /* 0x0001e2000c101124 */
[----:B------:R-:W-:Y:S05]  /*2660*/  @P2 BRA `(.L_x_59) ;  /* 0x00000000000c2947 */ /* 0x000fea0003800000 */
[----:B--2---:R-:W3:Y:S02]  /*2670*/  LDG.E.U8 R155, desc[UR36][R162.64+0x18] ;  /* 0x00001824a29b7981 */ /* 0x004ee4000c1e1100 */
[----:B---3--:R-:W-:-:S05]  /*2680*/  PRMT R89, R155, 0x8880, RZ ;  /* 0x000088809b597816 */ /* 0x008fca00000000ff */
[----:B------:R-:W-:-:S07]  /*2690*/  IMAD R164, R89, R154, RZ ;  /* 0x0000009a59a47224 */ /* 0x000fce00078e02ff */
.L_x_59:
[----:B------:R-:W-:Y:S05]  /*26a0*/  BSYNC B1 ;  /* 0x0000000000017941 */ /* 0x000fea0003800000 */
.L_x_58:
        /* <DEDUP_REMOVED lines=11> */
.L_x_61:
[----:B------:R-:W-:Y:S05]  /*2760*/  BSYNC B1 ;  /* 0x0000000000017941 */ /* 0x000fea0003800000 */
.L_x_60:
[----:B------:R-:W-:Y:S01]  /*2770*/  @!P4 IMAD R103, R103, R153, R164 ;  /* 0x000000996767c224 */ /* 0x000fe200078e02a4 */
[----:B------:R-:W-:Y:S04]  /*2780*/  BSSY B1, `(.L_x_62) ;  /* 0x0000006000017945 */ /* 0x000fe80003800000 */
[----:B------:R0:W-:Y:S01]  /*2790*/  @!P4 STG.E.U8 desc[UR36][R8.64+0x19], R103 ;  /* 0x000019670800c986 */ /* 0x0001e2000c101124 */
[----:B------:R-:W-:Y:S05]  /*27a0*/  @P3 BRA `(.L_x_63) ;  /* 0x00000000000c3947 */ /* 0x000fea0003800000 */
[----:B--2---:R-:W3:Y:S02]  /*27b0*/  LDG.E.U8 R155, desc[UR36][R22.64+0x20] ;  /* 0x00002024169b7981 */ /* 0x004ee4000c1e1100 */
[----:B---3--:R-:W-:-:S05]  /*27c0*/  PRMT R89, R155, 0x8880, RZ ;  /* 0x000088809b597816 */ /* 0x008fca00000000ff */
[----:B------:R-:W-:-:S07]  /*27d0*/  IMAD R164, R89, R154, RZ ;  /* 0x0000009a59a47224 */ /* 0x000fce00078e02ff */
.L_x_63:
[----:B------:R-:W-:Y:S05]  /*27e0*/  BSYNC B1 ;  /* 0x0000000000017941 */ /* 0x000fea0003800000 */
.L_x_62:
[----:B---3--:R-:W-:Y:S01]  /*27f0*/  @!P3 IMAD R89, R104, R153, R164 ;  /* 0x000000996859b224 */ /* 0x008fe200078e02a4 */
[----:B------:R-:W-:Y:S04]  /*2800*/  BSSY B1, `(.L_x_64) ;  /* 0x0000006000017945 */ /* 0x000fe80003800000 */
[----:B------:R3:W-:Y:S01]  /*2810*/  @!P3 STG.E.U8 desc[UR36][R158.64+0x20], R89 ;  /* 0x000020599e00b986 */ /* 0x0007e2000c101124 */
[----:B------:R-:W-:Y:S05]  /*2820*/  @P5 BRA `(.L_x_65) ;  /* 0x00000000000c5947 */ /* 0x000fea0003800000 */
[----:B--2---:R-:W3:Y:S02]  /*2830*/  LDG.E.U8 R155, desc[UR36][R22.64+0x21] ;  /* 0x00002124169b7981 */ /* 0x004ee4000c1e1100 */
[----:B---3--:R-:W-:-:S05]  /*2840*/  PRMT R89, R155, 0x8880, RZ ;  /* 0x000088809b597816 */ /* 0x008fca00000000ff */
[----:B------:R-:W-:-:S07]  /*2850*/  IMAD R164, R89, R154, RZ ;  /* 0x0000009a59a47224 */ /* 0x000fce00078e02ff */
.L_x_65:
[----:B------:R-:W-:Y:S05]  /*2860*/  BSYNC B1 ;  /* 0x0000000000017941 */ /* 0x000fea0003800000 */
.L_x_64:
[----:B------:R-:W-:Y:S01]  /*2870*/  @!P5 IMAD R105, R105, R153, R164 ;  /* 0x000000996969d224 */ /* 0x000fe200078e02a4 */
[----:B------:R-:W-:Y:S04]  /*2880*/  BSSY B1, `(.L_x_66) ;  /* 0x0000006000017945 */ /* 0x000fe80003800000 */
[----:B------:R0:W-:Y:S01]  /*2890*/  @!P5 STG.E.U8 desc[UR36][R158.64+0x21], R105 ;  /* 0x000021699e00d986 */ /* 0x0001e2000c101124 */
[----:B------:R-:W-:Y:S05]  /*28a0*/  @P2 BRA `(.L_x_67) ;  /* 0x00000000000c2947 */ /* 0x000fea0003800000 */
[----:B--2---:R-:W3:Y:S02]  /*28b0*/  LDG.E.U8 R155, desc[UR36][R162.64+0x20] ;  /* 0x00002024a29b7981 */ /* 0x004ee4000c1e1100 */
[----:B---3--:R-:W-:-:S05]  /*28c0*/  PRMT R89, R155, 0x8880, RZ ;  /* 0x000088809b597816 */ /* 0x008fca00000000ff */
[----:B------:R-:W-:-:S07]  /*28d0*/  IMAD R164, R89, R154, RZ ;  /* 0x0000009a59a47224 */ /* 0x000fce00078e02ff */
.L_x_67:
[----:B------:R-:W-:Y:S05]  /*28e0*/  BSYNC B1 ;  /* 0x0000000000017941 */ /* 0x000fea0003800000 */
.L_x_66:
        /* <DEDUP_REMOVED lines=11> */
.L_x_69:
[----:B------:R-:W-:Y:S05]  /*29a0*/  BSYNC B1 ;  /* 0x0000000000017941 */ /* 0x000fea0003800000 */
.L_x_68:
[----:B------:R-:W-:Y:S01]  /*29b0*/  @!P4 IMAD R107, R107, R153, R164 ;  /* 0x000000996b6bc224 */ /* 0x000fe200078e02a4 */
[----:B------:R-:W-:Y:S04]  /*29c0*/  BSSY B1, `(.L_x_70) ;  /* 0x0000006000017945 */ /* 0x000fe80003800000 */
[----:B------:R0:W-:Y:S01]  /*29d0*/  @!P4 STG.E.U8 desc[UR36][R8.64+0x21], R107 ;  /* 0x0000216b0800c986 */ /* 0x0001e2000c101124 */
[----:B------:R-:W-:Y:S05]  /*29e0*/  @P3 BRA `(.L_x_71) ;  /* 0x00000000000c3947 */ /* 0x000fea0003800000 */
[----:B--2---:R-:W3:Y:S02]  /*29f0*/  LDG.E.U8 R155, desc[UR36][R22.64+0x28] ;  /* 0x00002824169b7981 */ /* 0x004ee4000c1e1100 */
[----:B---3--:R-:W-:-:S05]  /*2a00*/  PRMT R89, R155, 0x8880, RZ ;  /* 0x000088809b597816 */ /* 0x008fca00000000ff */
[----:B------:R-:W-:-:S07]  /*2a10*/  IMAD R164, R89, R154, RZ ;  /* 0x0000009a59a47224 */ /* 0x000fce00078e02ff */
.L_x_71:
[----:B------:R-:W-:Y:S05]  /*2a20*/  BSYNC B1 ;  /* 0x0000000000017941 */ /* 0x000fea0003800000 */
.L_x_70:
[----:B---3--:R-:W-:Y:S01]  /*2a30*/  @!P3 IMAD R89, R108, R153, R164 ;  /* 0x000000996c59b224 */ /* 0x008fe200078e02a4 */
[----:B------:R-:W-:Y:S04]  /*2a40*/  BSSY B1, `(.L_x_72) ;  /* 0x0000006000017945 */ /* 0x000fe80003800000 */
[----:B------:R3:W-:Y:S01]  /*2a50*/  @!P3 STG.E.U8 desc[UR36][R158.64+0x28], R89 ;  /* 0x000028599e00b986 */ /* 0x0007e2000c101124 */
[----:B------:R-:W-:Y:S05]  /*2a60*/  @P5 BRA `(.L_x_73) ;  /* 0x00000000000c5947 */ /* 0x000fea0003800000 */
[----:B--2---:R-:W3:Y:S02]  /*2a70*/  LDG.E.U8 R155, desc[UR36][R22.64+0x29] ;  /* 0x00002924169b7981 */ /* 0x004ee4000c1e1100 */
[----:B---3--:R-:W-:-:S05]  /*2a80*/  PRMT R89, R155, 0x8880, RZ ;  /* 0x000088809b597816 */ /* 0x008fca00000000ff */
[----:B------:R-:W-:-:S07]  /*2a90*/  IMAD R164, R89, R154, RZ ;  /* 0x0000009a59a47224 */ /* 0x000fce00078e02ff */
.L_x_73:
[----:B------:R-:W-:Y:S05]  /*2aa0*/  BSYNC B1 ;  /* 0x0000000000017941 */ /* 0x000fea0003800000 */
.L_x_72:
[----:B------:R-:W-:Y:S01]  /*2ab0*/  @!P5 IMAD R109, R109, R153, R164 ;  /* 0x000000996d6dd224 */ /* 0x000fe200078e02a4 */
[----:B------:R-:W-:Y:S04]  /*2ac0*/  BSSY B1, `(.L_x_74) ;  /* 0x0000006000017945 */ /* 0x000fe80003800000 */
[----:B------:R0:W-:Y:S01]  /*2ad0*/  @!P5 STG.E.U8 desc[UR36][R158.64+0x29], R109 ;  /* 0x0000296d9e00d986 */ /* 0x0001e2000c101124 */
[----:B------:R-:W-:Y:S05]  /*2ae0*/  @P2 BRA `(.L_x_75) ;  /* 0x00000000000c2947 */ /* 0x000fea0003800000 */
[----:B--2---:R-:W3:Y:S02]  /*2af0*/  LDG.E.U8 R155, desc[UR36][R162.64+0x28] ;  /* 0x00002824a29b7981 */ /* 0x004ee4000c1e1100 */
[----:B---3--:R-:W-:-:S05]  /*2b00*/  PRMT R89, R155, 0x8880, RZ ;  /* 0x000088809b597816 */ /* 0x008fca00000000ff */
[----:B------:R-:W-:-:S07]  /*2b10*/  IMAD R164, R89, R154, RZ ;  /* 0x0000009a59a47224 */ /* 0x000fce00078e02ff */
.L_x_75:
[----:B------:R-:W-:Y:S05]  /*2b20*/  BSYNC B1 ;  /* 0x0000000000017941 */ /* 0x000fea0003800000 */
.L_x_74:
        /* <DEDUP_REMOVED lines=11> */
.L_x_77:
[----:B------:R-:W-:Y:S05]  /*2be0*/  BSYNC B1 ;  /* 0x0000000000017941 */ /* 0x000fea0003800000 */
.L_x_76:
[----:B------:R-:W-:Y:S01]  /*2bf0*/  @!P4 IMAD R111, R111, R153, R164 ;  /* 0x000000996f6fc224 */ /* 0x000fe200078e02a4 */
[----:B------:R-:W-:Y:S04]  /*2c00*/  BSSY B1, `(.L_x_78) ;  /* 0x0000006000017945 */ /* 0x000fe80003800000 */
[----:B------:R0:W-:Y:S01]  /*2c10*/  @!P4 STG.E.U8 desc[UR36][R8.64+0x29], R111 ;  /* 0x0000296f0800c986 */ /* 0x0001e2000c101124 */
[----:B------:R-:W-:Y:S05]  /*2c20*/  @P3 BRA `(.L_x_79) ;  /* 0x00000000000c3947 */ /* 0x000fea0003800000 */
[----:B--2---:R-:W3:Y:S02]  /*2c30*/  LDG.E.U8 R155, desc[UR36][R22.64+0x30] ;  /* 0x00003024169b7981 */ /* 0x004ee4000c1e1100 */
[----:B---3--:R-:W-:-:S05]  /*2c40*/  PRMT R89, R155, 0x8880, RZ ;  /* 0x000088809b597816 */ /* 0x008fca00000000ff */
[----:B------:R-:W-:-:S07]  /*2c50*/  IMAD R164, R89, R154, RZ ;  /* 0x0000009a59a47224 */ /* 0x000fce00078e02ff */
.L_x_79:
[----:B------:R-:W-:Y:S05]  /*2c60*/  BSYNC B1 ;  /* 0x0000000000017941 */ /* 0x000fea0003800000 */
.L_x_78:
[----:B---3--:R-:W-:Y:S01]  /*2c70*/  @!P3 IMAD R89, R112, R153, R164 ;  /* 0x000000997059b224 */ /* 0x008fe200078e02a4 */
[----:B------:R-:W-:Y:S04]  /*2c80*/  BSSY B1, `(.L_x_80) ;  /* 0x0000006000017945 */ /* 0x000fe80003800000 */
[----:B------:R3:W-:Y:S01]  /*2c90*/  @!P3 STG.E.U8 desc[UR36][R158.64+0x30], R89 ;  /* 0x000030599e00b986 */ /* 0x0007e2000c101124 */
[----:B------:R-:W-:Y:S05]  /*2ca0*/  @P5 BRA `(.L_x_81) ;  /* 0x00000000000c5947 */ /* 0x000fea0003800000 */
[----:B--2---:R-:W3:Y:S02]  /*2cb0*/  LDG.E.U8 R155, desc[UR36][R22.64+0x31] ;  /* 0x00003124169b7981 */ /* 0x004ee4000c1e1100 */
[----:B---3--:R-:W-:-:S05]  /*2cc0*/  PRMT R89, R155, 0x8880, RZ ;  /* 0x000088809b597816 */ /* 0x008fca00000000ff */
[----:B------:R-:W-:-:S07]  /*2cd0*/  IMAD R164, R89, R154, RZ ;  /* 0x0000009a59a47224 */ /* 0x000fce00078e02ff */
.L_x_81:
[----:B------:R-:W-:Y:S05]  /*2ce0*/  BSYNC B1 ;  /* 0x0000000000017941 */ /* 0x000fea0003800000 */
.L_x_80:
[----:B------:R-:W-:Y:S01]  /*2cf0*/  @!P5 IMAD R113, R113, R153, R164 ;  /* 0x000000997171d224 */ /* 0x000fe200078e02a4 */
[----:B------:R-:W-:Y:S04]  /*2d00*/  BSSY B1, `(.L_x_82) ;  /* 0x0000006000017945 */ /* 0x000fe80003800000 */
[----:B------:R0:W-:Y:S01]  /*2d10*/  @!P5 STG.E.U8 desc[UR36][R158.64+0x31], R113 ;  /* 0x000031719e00d986 */ /* 0x0001e2000c101124 */
[----:B------:R-:W-:Y:S05]  /*2d20*/  @P2 BRA `(.L_x_83) ;  /* 0x00000000000c2947 */ /* 0x000fea0003800000 */
[----:B--2---:R-:W3:Y:S02]  /*2d30*/  LDG.E.U8 R155, desc[UR36][R162.64+0x30] ;  /* 0x00003024a29b7981 */ /* 0x004ee4000c1e1100 */
[----:B---3--:R-:W-:-:S05]  /*2d40*/  PRMT R89, R155, 0x8880, RZ ;  /* 0x000088809b597816 */ /* 0x008fca00000000ff */
[----:B------:R-:W-:-:S07]  /*2d50*/  IMAD R164, R89, R154, RZ ;  /* 0x0000009a59a47224 */ /* 0x000fce00078e02ff */
.L_x_83:
[----:B------:R-:W-:Y:S05]  /*2d60*/  BSYNC B1 ;  /* 0x0000000000017941 */ /* 0x000fea0003800000 */
.L_x_82:
        /* <DEDUP_REMOVED lines=11> */
.L_x_85:
[----:B------:R-:W-:Y:S05]  /*2e20*/  BSYNC B1 ;  /* 0x0000000000017941 */ /* 0x000fea0003800000 */
.L_x_84:
[----:B------:R-:W-:Y:S01]  /*2e30*/  @!P4 IMAD R115, R115, R153, R164 ;  /* 0x000000997373c224 */ /* 0x000fe200078e02a4 */
[----:B------:R-:W-:Y:S04]  /*2e40*/  BSSY B1, `(.L_x_86) ;  /* 0x0000006000017945 */ /* 0x000fe80003800000 */
[----:B------:R0:W-:Y:S01]  /*2e50*/  @!P4 STG.E.U8 desc[UR36][R8.64+0x31], R115 ;  /* 0x000031730800c986 */ /* 0x0001e2000c101124 */
[----:B------:R-:W-:Y:S05]  /*2e60*/  @P3 BRA `(.L_x_87) ;  /* 0x00000000000c3947 */ /* 0x000fea0003800000 */
[----:B--2---:R-:W3:Y:S02]  /*2e70*/  LDG.E.U8 R155, desc[UR36][R22.64+0x38] ;  /* 0x00003824169b7981 */ /* 0x004ee4000c1e1100 */
[----:B---3--:R-:W-:-:S05]  /*2e80*/  PRMT R89, R155, 0x8880, RZ ;  /* 0x000088809b597816 */ /* 0x008fca00000000ff */
[----:B------:R-:W-:-:S07]  /*2e90*/  IMAD R164, R89, R154, RZ ;  /* 0x0000009a59a47224 */ /* 0x000fce00078e02ff */
.L_x_87:
[----:B------:R-:W-:Y:S05]  /*2ea0*/  BSYNC B1 ;  /* 0x0000000000017941 */ /* 0x000fea0003800000 */
.L_x_86:
[----:B---3--:R-:W-:Y:S01]  /*2eb0*/  @!P3 IMAD R89, R116, R153, R164 ;  /* 0x000000997459b224 */ /* 0x008fe200078e02a4 */
[----:B------:R-:W-:Y:S04]  /*2ec0*/  BSSY B1, `(.L_x_88) ;  /* 0x0000006000017945 */ /* 0x000fe80003800000 */
[----:B------:R3:W-:Y:S01]  /*2ed0*/  @!P3 STG.E.U8 desc[UR36][R158.64+0x38], R89 ;  /* 0x000038599e00b986 */ /* 0x0007e2000c101124 */
[----:B------:R-:W-:Y:S05]  /*2ee0*/  @P5 BRA `(.L_x_89) ;  /* 0x00000000000c5947 */ /* 0x000fea0003800000 */
[----:B--2---:R-:W3:Y:S02]  /*2ef0*/  LDG.E.U8 R155, desc[UR36][R22.64+0x39] ;  /* 0x00003924169b7981 */ /* 0x004ee4000c1e1100 */
[----:B---3--:R-:W-:-:S05]  /*2f00*/  PRMT R89, R155, 0x8880, RZ ;  /* 0x000088809b597816 */ /* 0x008fca00000000ff */
[----:B------:R-:W-:-:S07]  /*2f10*/  IMAD R164, R89, R154, RZ ;  /* 0x0000009a59a47224 */ /* 0x000fce00078e02ff */
.L_x_89:
[----:B------:R-:W-:Y:S05]  /*2f20*/  BSYNC B1 ;  /* 0x0000000000017941 */ /* 0x000fea0003800000 */
.L_x_88:
[----:B------:R-:W-:Y:S01]  /*2f30*/  @!P5 IMAD R117, R117, R153, R164 ;  /* 0x000000997575d224 */ /* 0x000fe200078e02a4 */
[----:B------:R-:W-:Y:S04]  /*2f40*/  BSSY B1, `(.L_x_90) ;  /* 0x0000006000017945 */ /* 0x000fe80003800000 */
[----:B------:R0:W-:Y:S01]  /*2f50*/  @!P5 STG.E.U8 desc[UR36][R158.64+0x39], R117 ;  /* 0x000039759e00d986 */ /* 0x0001e2000c101124 */
[----:B------:R-:W-:Y:S05]  /*2f60*/  @P2 BRA `(.L_x_91) ;  /* 0x00000000000c2947 */ /* 0x000fea0003800000 */
[----:B--2---:R-:W3:Y:S02]  /*2f70*/  LDG.E.U8 R155, desc[UR36][R162.64+0x38] ;  /* 0x00003824a29b7981 */ /* 0x004ee4000c1e1100 */
[----:B---3--:R-:W-:-:S05]  /*2f80*/  PRMT R89, R155, 0x8880, RZ ;  /* 0x000088809b597816 */ /* 0x008fca00000000ff */
[----:B------:R-:W-:-:S07]  /*2f90*/  IMAD R164, R89, R154, RZ ;  /* 0x0000009a59a47224 */ /* 0x000fce00078e02ff */
.L_x_91:
[----:B------:R-:W-:Y:S05]  /*2fa0*/  BSYNC B1 ;  /* 0x0000000000017941 */ /* 0x000fea0003800000 */
.L_x_90:
        /* <DEDUP_REMOVED lines=11> */
.L_x_93:
[----:B------:R-:W-:Y:S05]  /*3060*/  BSYNC B1 ;  /* 0x0000000000017941 */ /* 0x000fea0003800000 */
.L_x_92:
[----:B------:R-:W-:Y:S01]  /*3070*/  @!P4 IMAD R119, R119, R153, R164 ;  /* 0x000000997777c224 */ /* 0x000fe200078e02a4 */
[----:B------:R-:W-:Y:S04]  /*3080*/  BSSY B1, `(.L_x_94) ;  /* 0x0000006000017945 */ /* 0x000fe80003800000 */
[----:B------:R0:W-:Y:S01]  /*3090*/  @!P4 STG.E.U8 desc[UR36][R8.64+0x39], R119 ;  /* 0x000039770800c986 */ /* 0x0001e2000c101124 */
[----:B------:R-:W-:Y:S05]  /*30a0*/  @P3 BRA `(.L_x_95) ;  /* 0x00000000000c3947 */ /* 0x000fea0003800000 */
[----:B--2---:R-:W3:Y:S02]  /*30b0*/  LDG.E.U8 R155, desc[UR36][R22.64+0x40] ;  /* 0x00004024169b7981 */ /* 0x004ee4000c1e1100 */
[----:B---3--:R-:W-:-:S05]  /*30c0*/  PRMT R89, R155, 0x8880, RZ ;  /* 0x000088809b597816 */ /* 0x008fca00000000ff */
[----:B------:R-:W-:-:S07]  /*30d0*/  IMAD R164, R89, R154, RZ ;  /* 0x0000009a59a47224 */ /* 0x000fce00078e02ff */
.L_x_95:
[----:B------:R-:W-:Y:S05]  /*30e0*/  BSYNC B1 ;  /* 0x0000000000017941 */ /* 0x000fea0003800000 */
.L_x_94:
[----:B---3--:R-:W-:Y:S01]  /*30f0*/  @!P3 IMAD R89, R120, R153, R164 ;  /* 0x000000997859b224 */ /* 0x008fe200078e02a4 */
[----:B------:R-:W-:Y:S04]  /*3100*/  BSSY B1, `(.L_x_96) ;  /* 0x0000006000017945 */ /* 0x000fe80003800000 */
[----:B------:R3:W-:Y:S01]  /*3110*/  @!P3 STG.E.U8 desc[UR36][R158.64+0x40], R89 ;  /* 0x000040599e00b986 */ /* 0x0007e2000c101124 */
[----:B------:R-:W-:Y:S05]  /*3120*/  @P5 BRA `(.L_x_97) ;  /* 0x00000000000c5947 */ /* 0x000fea0003800000 */
[----:B--2---:R-:W3:Y:S02]  /*3130*/  LDG.E.U8 R155, desc[UR36][R22.64+0x41] ;  /* 0x00004124169b7981 */ /* 0x004ee4000c1e1100 */
[----:B---3--:R-:W-:-:S05]  /*3140*/  PRMT R89, R155, 0x8880, RZ ;  /* 0x000088809b597816 */ /* 0x008fca00000000ff */
[----:B------:R-:W-:-:S07]  /*3150*/  IMAD R164, R89, R154, RZ ;  /* 0x0000009a59a47224 */ /* 0x000fce00078e02ff */
.L_x_97:
[----:B------:R-:W-:Y:S05]  /*3160*/  BSYNC B1 ;  /* 0x0000000000017941 */ /* 0x000fea0003800000 */
.L_x_96:
[----:B------:R-:W-:Y:S01]  /*3170*/  @!P5 IMAD R121, R121, R153, R164 ;  /* 0x000000997979d224 */ /* 0x000fe200078e02a4 */
[----:B------:R-:W-:Y:S04]  /*3180*/  BSSY B1, `(.L_x_98) ;  /* 0x0000006000017945 */ /* 0x000fe80003800000 */
[----:B------:R0:W-:Y:S01]  /*3190*/  @!P5 STG.E.U8 desc[UR36][R158.64+0x41], R121 ;  /* 0x000041799e00d986 */ /* 0x0001e2000c101124 */
[----:B------:R-:W-:Y:S05]  /*31a0*/  @P2 BRA `(.L_x_99) ;  /* 0x00000000000c2947 */ /* 0x000fea0003800000 */
[----:B--2---:R-:W3:Y:S02]  /*31b0*/  LDG.E.U8 R155, desc[UR36][R162.64+0x40] ;  /* 0x00004024a29b7981 */ /* 0x004ee4000c1e1100 */
[----:B---3--:R-:W-:-:S05]  /*31c0*/  PRMT R89, R155, 0x8880, RZ ;  /* 0x000088809b597816 */ /* 0x008fca00000000ff */
[----:B------:R-:W-:-:S07]  /*31d0*/  IMAD R164, R89, R154, RZ ;  /* 0x0000009a59a47224 */ /* 0x000fce00078e02ff */
.L_x_99:
[----:B------:R-:W-:Y:S05]  /*31e0*/  BSYNC B1 ;  /* 0x0000000000017941 */ /* 0x000fea0003800000 */
.L_x_98:
        /* <DEDUP_REMOVED lines=11> */
.L_x_101:
[----:B------:R-:W-:Y:S05]  /*32a0*/  BSYNC B1 ;  /* 0x0000000000017941 */ /* 0x000fea0003800000 */
.L_x_100:
[----:B------:R-:W-:Y:S01]  /*32b0*/  @!P4 IMAD R123, R123, R153, R164 ;  /* 0x000000997b7bc224 */ /* 0x000fe200078e02a4 */
[----:B------:R-:W-:Y:S04]  /*32c0*/  BSSY B1, `(.L_x_102) ;  /* 0x0000006000017945 */ /* 0x000fe80003800000 */
[----:B------:R0:W-:Y:S01]  /*32d0*/  @!P4 STG.E.U8 desc[UR36][R8.64+0x41], R123 ;  /* 0x0000417b0800c986 */ /* 0x0001e2000c101124 */
[----:B------:R-:W-:Y:S05]  /*32e0*/  @P3 BRA `(.L_x_103) ;  /* 0x00000000000c3947 */ /* 0x000fea0003800000 */
[----:B--2---:R-:W3:Y:S02]  /*32f0*/  LDG.E.U8 R155, desc[UR36][R22.64+0x48] ;  /* 0x00004824169b7981 */ /* 0x004ee4000c1e1100 */
[----:B---3--:R-:W-:-:S05]  /*3300*/  PRMT R89, R155, 0x8880, RZ ;  /* 0x000088809b597816 */ /* 0x008fca00000000ff */
[----:B------:R-:W-:-:S07]  /*3310*/  IMAD R164, R89, R154, RZ ;  /* 0x0000009a59a47224 */ /* 0x000fce00078e02ff */
.L_x_103:
[----:B------:R-:W-:Y:S05]  /*3320*/  BSYNC B1 ;  /* 0x0000000000017941 */ /* 0x000fea0003800000 */
.L_x_102:
[----:B---3--:R-:W-:Y:S01]  /*3330*/  @!P3 IMAD R89, R124, R153, R164 ;  /* 0x000000997c59b224 */ /* 0x008fe200078e02a4 */
[----:B------:R-:W-:Y:S04]  /*3340*/  BSSY B1, `(.L_x_104) ;  /* 0x0000006000017945 */ /* 0x000fe80003800000 */
[----:B------:R3:W-:Y:S01]  /*3350*/  @!P3 STG.E.U8 desc[UR36][R158.64+0x48], R89 ;  /* 0x000048599e00b986 */ /* 0x0007e2000c101124 */
[----:B------:R-:W-:Y:S05]  /*3360*/  @P5 BRA `(.L_x_105) ;  /* 0x00000000000c5947 */ /* 0x000fea0003800000 */
[----:B--2---:R-:W3:Y:S02]  /*3370*/  LDG.E.U8 R155, desc[UR36][R22.64+0x49] ;  /* 0x00004924169b7981 */ /* 0x004ee4000c1e1100 */
[----:B---3--:R-:W-:-:S05]  /*3380*/  PRMT R89, R155, 0x8880, RZ ;  /* 0x000088809b597816 */ /* 0x008fca00000000ff */
[----:B------:R-:W-:-:S07]  /*3390*/  IMAD R164, R89, R154, RZ ;  /* 0x0000009a59a47224 */ /* 0x000fce00078e02ff */
.L_x_105:
[----:B------:R-:W-:Y:S05]  /*33a0*/  BSYNC B1 ;  /* 0x0000000000017941 */ /* 0x000fea0003800000 */
.L_x_104:
[----:B------:R-:W-:Y:S01]  /*33b0*/  @!P5 IMAD R125, R125, R153, R164 ;  /* 0x000000997d7dd224 */ /* 0x000fe200078e02a4 */
[----:B------:R-:W-:Y:S04]  /*33c0*/  BSSY B1, `(.L_x_106) ;  /* 0x0000006000017945 */ /* 0x000fe80003800000 */
[----:B------:R0:W-:Y:S01]  /*33d0*/  @!P5 STG.E.U8 desc[UR36][R158.64+0x49], R125 ;  /* 0x0000497d9e00d986 */ /* 0x0001e2000c101124 */
[----:B------:R-:W-:Y:S05]  /*33e0*/  @P2 BRA `(.L_x_107) ;  /* 0x00000000000c2947 */ /* 0x000fea0003800000 */
[----:B--2---:R-:W3:Y:S02]  /*33f0*/  LDG.E.U8 R155, desc[UR36][R162.64+0x48] ;  /* 0x00004824a29b7981 */ /* 0x004ee4000c1e1100 */
[----:B---3--:R-:W-:-:S05]  /*3400*/  PRMT R89, R155, 0x8880, RZ ;  /* 0x000088809b597816 */ /* 0x008fca00000000ff */
[----:B------:R-:W-:-:S07]  /*3410*/  IMAD R164, R89, R154, RZ ;  /* 0x0000009a59a47224 */ /* 0x000fce00078e02ff */
.L_x_107:
[----:B------:R-:W-:Y:S05]  /*3420*/  BSYNC B1 ;  /* 0x0000000000017941 */ /* 0x000fea0003800000 */
.L_x_106:
        /* <DEDUP_REMOVED lines=11> */
.L_x_109:
[----:B------:R-:W-:Y:S05]  /*34e0*/  BSYNC B1 ;  /* 0x0000000000017941 */ /* 0x000fea0003800000 */
.L_x_108:
[----:B------:R-:W-:Y:S01]  /*34f0*/  @!P4 IMAD R127, R127, R153, R164 ;  /* 0x000000997f7fc224 */ /* 0x000fe200078e02a4 */
[----:B------:R-:W-:Y:S04]  /*3500*/  BSSY B1, `(.L_x_110) ;  /* 0x0000006000017945 */ /* 0x000fe80003800000 */
[----:B------:R0:W-:Y:S01]  /*3510*/  @!P4 STG.E.U8 desc[UR36][R8.64+0x49], R127 ;  /* 0x0000497f0800c986 */ /* 0x0001e2000c101124 */
[----:B------:R-:W-:Y:S05]  /*3520*/  @P3 BRA `(.L_x_111) ;  /* 0x00000000000c3947 */ /* 0x000fea0003800000 */
[----:B--2---:R-:W3:Y:S02]  /*3530*/  LDG.E.U8 R155, desc[UR36][R22.64+0x50] ;  /* 0x00005024169b7981 */ /* 0x004ee4000c1e1100 */
[----:B---3--:R-:W-:-:S05]  /*3540*/  PRMT R89, R155, 0x8880, RZ ;  /* 0x000088809b597816 */ /* 0x008fca00000000ff */
[----:B------:R-:W-:-:S07]  /*3550*/  IMAD R164, R89, R154, RZ ;  /* 0x0000009a59a47224 */ /* 0x000fce00078e02ff */
.L_x_111:
[----:B------:R-:W-:Y:S05]  /*3560*/  BSYNC B1 ;  /* 0x0000000000017941 */ /* 0x000fea0003800000 */
.L_x_110:
[----:B---3--:R-:W-:Y:S01]  /*3570*/  @!P3 IMAD R89, R128, R153, R164 ;  /* 0x000000998059b224 */ /* 0x008fe200078e02a4 */
[----:B------:R-:W-:Y:S04]  /*3580*/  BSSY B1, `(.L_x_112) ;  /* 0x0000006000017945 */ /* 0x000fe80003800000 */
[----:B------:R3:W-:Y:S01]  /*3590*/  @!P3 STG.E.U8 desc[UR36][R158.64+0x50], R89 ;  /* 0x000050599e00b986 */ /* 0x0007e2000c101124 */
[----:B------:R-:W-:Y:S05]  /*35a0*/  @P5 BRA `(.L_x_113) ;  /* 0x00000000000c5947 */ /* 0x000fea0003800000 */
[----:B--2---:R-:W3:Y:S02]  /*35b0*/  LDG.E.U8 R155, desc[UR36][R22.64+0x51] ;  /* 0x00005124169b7981 */ /* 0x004ee4000c1e1100 */
[----:B---3--:R-:W-:-:S05]  /*35c0*/  PRMT R89, R155, 0x8880, RZ ;  /* 0x000088809b597816 */ /* 0x008fca00000000ff */
[----:B------:R-:W-:-:S07]  /*35d0*/  IMAD R164, R89, R154, RZ ;  /* 0x0000009a59a47224 */ /* 0x000fce00078e02ff */
.L_x_113:
[----:B------:R-:W-:Y:S05]  /*35e0*/  BSYNC B1 ;  /* 0x0000000000017941 */ /* 0x000fea0003800000 */
.L_x_112:
[----:B------:R-:W-:Y:S01]  /*35f0*/  @!P5 IMAD R129, R129, R153, R164 ;  /* 0x000000998181d224 */ /* 0x000fe200078e02a4 */
[----:B------:R-:W-:Y:S04]  /*3600*/  BSSY B1, `(.L_x_114) ;  /* 0x0000006000017945 */ /* 0x000fe80003800000 */
[----:B------:R0:W-:Y:S01]  /*3610*/  @!P5 STG.E.U8 desc[UR36][R158.64+0x51], R129 ;  /* 0x000051819e00d986 */ /* 0x0001e2000c101124 */
[----:B------:R-:W-:Y:S05]  /*3620*/  @P2 BRA `(.L_x_115) ;  /* 0x00000000000c2947 */ /* 0x000fea0003800000 */
[----:B--2---:R-:W3:Y:S02]  /*3630*/  LDG.E.U8 R155, desc[UR36][R162.64+0x50] ;  /* 0x00005024a29b7981 */ /* 0x004ee4000c1e1100 */
[----:B---3--:R-:W-:-:S05]  /*3640*/  PRMT R89, R155, 0x8880, RZ ;  /* 0x000088809b597816 */ /* 0x008fca00000000ff */
[----:B------:R-:W-:-:S07]  /*3650*/  IMAD R164, R89, R154, RZ ;  /* 0x0000009a59a47224 */ /* 0x000fce00078e02ff */
.L_x_115:
[----:B------:R-:W-:Y:S05]  /*3660*/  BSYNC B1 ;  /* 0x0000000000017941 */ /* 0x000fea0003800000 */
.L_x_114:
        /* <DEDUP_REMOVED lines=11> */
.L_x_117:
[----:B------:R-:W-:Y:S05]  /*3720*/  BSYNC B1 ;  /* 0x0000000000017941 */ /* 0x000fea0003800000 */
.L_x_116:
[----:B------:R-:W-:Y:S01]  /*3730*/  @!P4 IMAD R131, R131, R153, R164 ;  /* 0x000000998383c224 */ /* 0x000fe200078e02a4 */
[----:B------:R-:W-:Y:S04]  /*3740*/  BSSY B1, `(.L_x_118) ;  /* 0x0000006000017945 */ /* 0x000fe80003800000 */
[----:B------:R0:W-:Y:S01]  /*3750*/  @!P4 STG.E.U8 desc[UR36][R8.64+0x51], R131 ;  /* 0x000051830800c986 */ /* 0x0001e2000c101124 */
[----:B------:R-:W-:Y:S05]  /*3760*/  @P3 BRA `(.L_x_119) ;  /* 0x00000000000c3947 */ /* 0x000fea0003800000 */
[----:B--2---:R-:W3:Y:S02]  /*3770*/  LDG.E.U8 R155, desc[UR36][R22.64+0x58] ;  /* 0x00005824169b7981 */ /* 0x004ee4000c1e1100 */
[----:B---3--:R-:W-:-:S05]  /*3780*/  PRMT R89, R155, 0x8880, RZ ;  /* 0x000088809b597816 */ /* 0x008fca00000000ff */
[----:B------:R-:W-:-:S07]  /*3790*/  IMAD R164, R89, R154, RZ ;  /* 0x0000009a59a47224 */ /* 0x000fce00078e02ff */
.L_x_119:
[----:B------:R-:W-:Y:S05]  /*37a0*/  BSYNC B1 ;  /* 0x0000000000017941 */ /* 0x000fea0003800000 */
.L_x_118:
[----:B---3--:R-:W-:Y:S01]  /*37b0*/  @!P3 IMAD R89, R132, R153, R164 ;  /* 0x000000998459b224 */ /* 0x008fe200078e02a4 */
[----:B------:R-:W-:Y:S04]  /*37c0*/  BSSY B1, `(.L_x_120) ;  /* 0x0000006000017945 */ /* 0x000fe80003800000 */
[----:B------:R3:W-:Y:S01]  /*37d0*/  @!P3 STG.E.U8 desc[UR36][R158.64+0x58], R89 ;  /* 0x000058599e00b986 */ /* 0x0007e2000c101124 */
[----:B------:R-:W-:Y:S05]  /*37e0*/  @P5 BRA `(.L_x_121) ;  /* 0x00000000000c5947 */ /* 0x000fea0003800000 */
[----:B--2---:R-:W3:Y:S02]  /*37f0*/  LDG.E.U8 R155, desc[UR36][R22.64+0x59] ;  /* 0x00005924169b7981 */ /* 0x004ee4000c1e1100 */
[----:B---3--:R-:W-:-:S05]  /*3800*/  PRMT R89, R155, 0x8880, RZ ;  /* 0x000088809b597816 */ /* 0x008fca00000000ff */
[----:B------:R-:W-:-:S07]  /*3810*/  IMAD R164, R89, R154, RZ ;  /* 0x0000009a59a47224 */ /* 0x000fce00078e02ff */
.L_x_121:
[----:B------:R-:W-:Y:S05]  /*3820*/  BSYNC B1 ;  /* 0x0000000000017941 */ /* 0x000fea0003800000 */
.L_x_120:
[----:B------:R-:W-:Y:S01]  /*3830*/  @!P5 IMAD R133, R133, R153, R164 ;  /* 0x000000998585d224 */ /* 0x000fe200078e02a4 */
[----:B------:R-:W-:Y:S04]  /*3840*/  BSSY B1, `(.L_x_122) ;  /* 0x0000006000017945 */ /* 0x000fe80003800000 */
[----:B------:R0:W-:Y:S01]  /*3850*/  @!P5 STG.E.U8 desc[UR36][R158.64+0x59], R133 ;  /* 0x000059859e00d986 */ /* 0x0001e2000c101124 */
[----:B------:R-:W-:Y:S05]  /*3860*/  @P2 BRA `(.L_x_123) ;  /* 0x00000000000c2947 */ /* 0x000fea0003800000 */
[----:B--2---:R-:W3:Y:S02]  /*3870*/  LDG.E.U8 R155, desc[UR36][R162.64+0x58] ;  /* 0x00005824a29b7981 */ /* 0x004ee4000c1e1100 */
[----:B---3--:R-:W-:-:S05]  /*3880*/  PRMT R89, R155, 0x8880, RZ ;  /* 0x000088809b597816 */ /* 0x008fca00000000ff */
[----:B------:R-:W-:-:S07]  /*3890*/  IMAD R164, R89, R154, RZ ;  /* 0x0000009a59a47224 */ /* 0x000fce00078e02ff */
.L_x_123:
[----:B------:R-:W-:Y:S05]  /*38a0*/  BSYNC B1 ;  /* 0x0000000000017941 */ /* 0x000fea0003800000 */
.L_x_122:
        /* <DEDUP_REMOVED lines=11> */
.L_x_125:
[----:B------:R-:W-:Y:S05]  /*3960*/  BSYNC B1 ;  /* 0x0000000000017941 */ /* 0x000fea0003800000 */
.L_x_124:
[----:B------:R-:W-:Y:S01]  /*3970*/  @!P4 IMAD R135, R135, R153, R164 ;  /* 0x000000998787c224 */ /* 0x000fe200078e02a4 */
[----:B------:R-:W-:Y:S04]  /*3980*/  BSSY B1, `(.L_x_126) ;  /* 0x0000006000017945 */ /* 0x000fe80003800000 */
[----:B------:R0:W-:Y:S01]  /*3990*/  @!P4 STG.E.U8 desc[UR36][R8.64+0x59], R135 ;  /* 0x000059870800c986 */ /* 0x0001e2000c101124 */
[----:B------:R-:W-:Y:S05]  /*39a0*/  @P3 BRA `(.L_x_127) ;  /* 0x00000000000c3947 */ /* 0x000fea0003800000 */
[----:B--2---:R-:W3:Y:S02]  /*39b0*/  LDG.E.U8 R155, desc[UR36][R22.64+0x60] ;  /* 0x00006024169b7981 */ /* 0x004ee4000c1e1100 */
[----:B---3--:R-:W-:-:S05]  /*39c0*/  PRMT R89, R155, 0x8880, RZ ;  /* 0x000088809b597816 */ /* 0x008fca00000000ff */
[----:B------:R-:W-:-:S07]  /*39d0*/  IMAD R164, R89, R154, RZ ;  /* 0x0000009a59a47224 */ /* 0x000fce00078e02ff */
.L_x_127:
[----:B------:R-:W-:Y:S05]  /*39e0*/  BSYNC B1 ;  /* 0x0000000000017941 */ /* 0x000fea0003800000 */
.L_x_126:
[----:B---3--:R-:W-:Y:S01]  /*39f0*/  @!P3 IMAD R89, R136, R153, R164 ;  /* 0x000000998859b224 */ /* 0x008fe200078e02a4 */
[----:B------:R-:W-:Y:S04]  /*3a00*/  BSSY B1, `(.L_x_128) ;  /* 0x0000006000017945 */ /* 0x000fe80003800000 */
[----:B------:R3:W-:Y:S01]  /*3a10*/  @!P3 STG.E.U8 desc[UR36][R158.64+0x60], R89 ;  /* 0x000060599e00b986 */ /* 0x0007e2000c101124 */
[----:B------:R-:W-:Y:S05]  /*3a20*/  @P5 BRA `(.L_x_129) ;  /* 0x00000000000c5947 */ /* 0x000fea0003800000 */
[----:B--2---:R-:W3:Y:S02]  /*3a30*/  LDG.E.U8 R155, desc[UR36][R22.64+0x61] ;  /* 0x00006124169b7981 */ /* 0x004ee4000c1e1100 */
[----:B---3--:R-:W-:-:S05]  /*3a40*/  PRMT R89, R155, 0x8880, RZ ;  /* 0x000088809b597816 */ /* 0x008fca00000000ff */
[----:B------:R-:W-:-:S07]  /*3a50*/  IMAD R164, R89, R154, RZ ;  /* 0x0000009a59a47224 */ /* 0x000fce00078e02ff */
.L_x_129:
[----:B------:R-:W-:Y:S05]  /*3a60*/  BSYNC B1 ;  /* 0x0000000000017941 */ /* 0x000fea0003800000 */
.L_x_128:
[----:B------:R-:W-:Y:S01]  /*3a70*/  @!P5 IMAD R137, R137, R153, R164 ;  /* 0x000000998989d224 */ /* 0x000fe200078e02a4 */
[----:B------:R-:W-:Y:S04]  /*3a80*/  BSSY B1, `(.L_x_130) ;  /* 0x0000006000017945 */ /* 0x000fe80003800000 */
[----:B------:R0:W-:Y:S01]  /*3a90*/  @!P5 STG.E.U8 desc[UR36][R158.64+0x61], R137 ;  /* 0x000061899e00d986 */ /* 0x0001e2000c101124 */
[----:B------:R-:W-:Y:S05]  /*3aa0*/  @P2 BRA `(.L_x_131) ;  /* 0x00000000000c2947 */ /* 0x000fea0003800000 */
[----:B--2---:R-:W3:Y:S02]  /*3ab0*/  LDG.E.U8 R155, desc[UR36][R162.64+0x60] ;  /* 0x00006024a29b7981 */ /* 0x004ee4000c1e1100 */
[----:B---3--:R-:W-:-:S05]  /*3ac0*/  PRMT R89, R155, 0x8880, RZ ;  /* 0x000088809b597816 */ /* 0x008fca00000000ff */
[----:B------:R-:W-:-:S07]  /*3ad0*/  IMAD R164, R89, R154, RZ ;  /* 0x0000009a59a47224 */ /* 0x000fce00078e02ff */
.L_x_131:
[----:B------:R-:W-:Y:S05]  /*3ae0*/  BSYNC B1 ;  /* 0x0000000000017941 */ /* 0x000fea0003800000 */
.L_x_130:
        /* <DEDUP_REMOVED lines=11> */
.L_x_133:
[----:B------:R-:W-:Y:S05]  /*3ba0*/  BSYNC B1 ;  /* 0x0000000000017941 */ /* 0x000fea0003800000 */
.L_x_132:
[----:B------:R-:W-:Y:S01]  /*3bb0*/  @!P4 IMAD R139, R139, R153, R164 ;  /* 0x000000998b8bc224 */ /* 0x000fe200078e02a4 */
[----:B------:R-:W-:Y:S04]  /*3bc0*/  BSSY B1, `(.L_x_134) ;  /* 0x0000006000017945 */ /* 0x000fe80003800000 */
[----:B------:R0:W-:Y:S01]  /*3bd0*/  @!P4 STG.E.U8 desc[UR36][R8.64+0x61], R139 ;  /* 0x0000618b0800c986 */ /* 0x0001e2000c101124 */
[----:B------:R-:W-:Y:S05]  /*3be0*/  @P3 BRA `(.L_x_135) ;  /* 0x00000000000c3947 */ /* 0x000fea0003800000 */
[----:B--2---:R-:W3:Y:S02]  /*3bf0*/  LDG.E.U8 R155, desc[UR36][R22.64+0x68] ;  /* 0x00006824169b7981 */ /* 0x004ee4000c1e1100 */
[----:B---3--:R-:W-:-:S05]  /*3c00*/  PRMT R89, R155, 0x8880, RZ ;  /* 0x000088809b597816 */ /* 0x008fca00000000ff */
[----:B------:R-:W-:-:S07]  /*3c10*/  IMAD R164, R89, R154, RZ ;  /* 0x0000009a59a47224 */ /* 0x000fce00078e02ff */
.L_x_135:
[----:B------:R-:W-:Y:S05]  /*3c20*/  BSYNC B1 ;  /* 0x0000000000017941 */ /* 0x000fea0003800000 */
.L_x_134:
[----:B---3--:R-:W-:Y:S01]  /*3c30*/  @!P3 IMAD R89, R140, R153, R164 ;  /* 0x000000998c59b224 */ /* 0x008fe200078e02a4 */
[----:B------:R-:W-:Y:S04]  /*3c40*/  BSSY B1, `(.L_x_136) ;  /* 0x0000006000017945 */ /* 0x000fe80003800000 */
[----:B------:R3:W-:Y:S01]  /*3c50*/  @!P3 STG.E.U8 desc[UR36][R158.64+0x68], R89 ;  /* 0x000068599e00b986 */ /* 0x0007e2000c101124 */
[----:B------:R-:W-:Y:S05]  /*3c60*/  @P5 BRA `(.L_x_137) ;  /* 0x00000000000c5947 */ /* 0x000fea0003800000 */
[----:B--2---:R-:W3:Y:S02]  /*3c70*/  LDG.E.U8 R155, desc[UR36][R22.64+0x69] ;  /* 0x00006924169b7981 */ /* 0x004ee4000c1e1100 */
[----:B---3--:R-:W-:-:S05]  /*3c80*/  PRMT R89, R155, 0x8880, RZ ;  /* 0x000088809b597816 */ /* 0x008fca00000000ff */
[----:B------:R-:W-:-:S07]  /*3c90*/  IMAD R164, R89, R154, RZ ;  /* 0x0000009a59a47224 */ /* 0x000fce00078e02ff */
.L_x_137:
[----:B------:R-:W-:Y:S05]  /*3ca0*/  BSYNC B1 ;  /* 0x0000000000017941 */ /* 0x000fea0003800000 */
.L_x_136:
[----:B------:R-:W-:Y:S01]  /*3cb0*/  @!P5 IMAD R141, R141, R153, R164 ;  /* 0x000000998d8dd224 */ /* 0x000fe200078e02a4 */
[----:B------:R-:W-:Y:S04]  /*3cc0*/  BSSY B1, `(.L_x_138) ;  /* 0x0000006000017945 */ /* 0x000fe80003800000 */
[----:B------:R0:W-:Y:S01]  /*3cd0*/  @!P5 STG.E.U8 desc[UR36][R158.64+0x69], R141 ;  /* 0x0000698d9e00d986 */ /* 0x0001e2000c101124 */
[----:B------:R-:W-:Y:S05]  /*3ce0*/  @P2 BRA `(.L_x_139) ;  /* 0x00000000000c2947 */ /* 0x000fea0003800000 */
[----:B--2---:R-:W3:Y:S02]  /*3cf0*/  LDG.E.U8 R155, desc[UR36][R162.64+0x68] ;  /* 0x00006824a29b7981 */ /* 0x004ee4000c1e1100 */
[----:B---3--:R-:W-:-:S05]  /*3d00*/  PRMT R89, R155, 0x8880, RZ ;  /* 0x000088809b597816 */ /* 0x008fca00000000ff */
[----:B------:R-:W-:-:S07]  /*3d10*/  IMAD R164, R89, R154, RZ ;  /* 0x0000009a59a47224 */ /* 0x000fce00078e02ff */
.L_x_139:
[----:B------:R-:W-:Y:S05]  /*3d20*/  BSYNC B1 ;  /* 0x0000000000017941 */ /* 0x000fea0003800000 */
.L_x_138:
        /* <DEDUP_REMOVED lines=11> */
.L_x_141:
[----:B------:R-:W-:Y:S05]  /*3de0*/  BSYNC B1 ;  /* 0x0000000000017941 */ /* 0x000fea0003800000 */
.L_x_140:
[----:B------:R-:W-:Y:S01]  /*3df0*/  @!P4 IMAD R143, R143, R153, R164 ;  /* 0x000000998f8fc224 */ /* 0x000fe200078e02a4 */
[----:B------:R-:W-:Y:S04]  /*3e00*/  BSSY B1, `(.L_x_142) ;  /* 0x0000006000017945 */ /* 0x000fe80003800000 */
[----:B------:R0:W-:Y:S01]  /*3e10*/  @!P4 STG.E.U8 desc[UR36][R8.64+0x69], R143 ;  /* 0x0000698f0800c986 */ /* 0x0001e2000c101124 */
[----:B------:R-:W-:Y:S05]  /*3e20*/  @P3 BRA `(.L_x_143) ;  /* 0x00000000000c3947 */ /* 0x000fea0003800000 */
[----:B--2---:R-:W3:Y:S02]  /*3e30*/  LDG.E.U8 R155, desc[UR36][R22.64+0x70] ;  /* 0x00007024169b7981 */ /* 0x004ee4000c1e1100 */
[----:B---3--:R-:W-:-:S05]  /*3e40*/  PRMT R89, R155, 0x8880, RZ ;  /* 0x000088809b597816 */ /* 0x008fca00000000ff */
[----:B------:R-:W-:-:S07]  /*3e50*/  IMAD R164, R89, R154, RZ ;  /* 0x0000009a59a47224 */ /* 0x000fce00078e02ff */
.L_x_143:
[----:B------:R-:W-:Y:S05]  /*3e60*/  BSYNC B1 ;  /* 0x0000000000017941 */ /* 0x000fea0003800000 */
.L_x_142:
[----:B---3--:R-:W-:Y:S01]  /*3e70*/  @!P3 IMAD R89, R144, R153, R164 ;  /* 0x000000999059b224 */ /* 0x008fe200078e02a4 */
[----:B------:R-:W-:Y:S04]  /*3e80*/  BSSY B1, `(.L_x_144) ;  /* 0x0000006000017945 */ /* 0x000fe80003800000 */
[----:B------:R3:W-:Y:S01]  /*3e90*/  @!P3 STG.E.U8 desc[UR36][R158.64+0x70], R89 ;  /* 0x000070599e00b986 */ /* 0x0007e2000c101124 */
[----:B------:R-:W-:Y:S05]  /*3ea0*/  @P5 BRA `(.L_x_145) ;  /* 0x00000000000c5947 */ /* 0x000fea0003800000 */
[----:B--2---:R-:W3:Y:S02]  /*3eb0*/  LDG.E.U8 R155, desc[UR36][R22.64+0x71] ;  /* 0x00007124169b7981 */ /* 0x004ee4000c1e1100 */
[----:B---3--:R-:W-:-:S05]  /*3ec0*/  PRMT R89, R155, 0x8880, RZ ;  /* 0x000088809b597816 */ /* 0x008fca00000000ff */
[----:B------:R-:W-:-:S07]  /*3ed0*/  IMAD R164, R89, R154, RZ ;  /* 0x0000009a59a47224 */ /* 0x000fce00078e02ff */
.L_x_145:
[----:B------:R-:W-:Y:S05]  /*3ee0*/  BSYNC B1 ;  /* 0x0000000000017941 */ /* 0x000fea0003800000 */
.L_x_144:
[----:B------:R-:W-:Y:S01]  /*3ef0*/  @!P5 IMAD R145, R145, R153, R164 ;  /* 0x000000999191d224 */ /* 0x000fe200078e02a4 */
[----:B------:R-:W-:Y:S04]  /*3f00*/  BSSY B1, `(.L_x_146) ;  /* 0x0000006000017945 */ /* 0x000fe80003800000 */
[----:B------:R0:W-:Y:S01]  /*3f10*/  @!P5 STG.E.U8 desc[UR36][R158.64+0x71], R145 ;  /* 0x000071919e00d986 */ /* 0x0001e2000c101124 */
[----:B------:R-:W-:Y:S05]  /*3f20*/  @P2 BRA `(.L_x_147) ;  /* 0x00000000000c2947 */ /* 0x000fea0003800000 */
[----:B--2---:R-:W3:Y:S02]  /*3f30*/  LDG.E.U8 R155, desc[UR36][R162.64+0x70] ;  /* 0x00007024a29b7981 */ /* 0x004ee4000c1e1100 */
[----:B---3--:R-:W-:-:S05]  /*3f40*/  PRMT R89, R155, 0x8880, RZ ;  /* 0x000088809b597816 */ /* 0x008fca00000000ff */
[----:B------:R-:W-:-:S07]  /*3f50*/  IMAD R164, R89, R154, RZ ;  /* 0x0000009a59a47224 */ /* 0x000fce00078e02ff */
.L_x_147:
[----:B------:R-:W-:Y:S05]  /*3f60*/  BSYNC B1 ;  /* 0x0000000000017941 */ /* 0x000fea0003800000 */
.L_x_146:
[C---:B------:R-:W-:Y:S01]  /*3f70*/  ISETP.LT.OR P4, PT, R3.reuse, 0x72, !P1 ;  /* 0x000000720300780c */ /* 0x040fe20004f81670 */
[----:B---3--:R-:W-:Y:S01]  /*3f80*/  @!P2 IMAD R89, R146, R153, R164 ;  /* 0x000000999259a224 */ /* 0x008fe200078e02a4 */
[----:B------:R-:W-:Y:S01]  /*3f90*/  BSSY B1, `(.L_x_148) ;  /* 0x000000b000017945 */ /* 0x000fe20003800000 */
[----:B------:R-:W-:Y:S02]  /*3fa0*/  ISETP.LT.OR P3, PT, R3, 0x79, !P0 ;  /* 0x000000790300780c */ /* 0x000fe40004761670 */
[----:B------:R-:W-:Y:S01]  /*3fb0*/  IADD3 R165, P5, R165, 0x80, RZ ;  /* 0x00000080a5a57810 */ /* 0x000fe20007fbe0ff */
[----:B------:R3:W-:Y:S01]  /*3fc0*/  @!P2 STG.E.U8 desc[UR36][R8.64+0x70], R89 ;  /* 0x000070590800a986 */ /* 0x0007e2000c101124 */
[C---:B------:R-:W-:Y:S02]  /*3fd0*/  ISETP.LT.OR P2, PT, R3.reuse, 0x79, !P1 ;  /* 0x000000790300780c */ /* 0x040fe40004f41670 */
[C---:B------:R-:W-:Y:S02]  /*3fe0*/  ISETP.LT.OR P0, PT, R3.reuse, 0x7a, !P0 ;  /* 0x0000007a0300780c */ /* 0x040fe40004701670 */
[----:B------:R-:W-:-:S02]  /*3ff0*/  ISETP.LT.OR P1, PT, R3, 0x7a, !P1 ;  /* 0x0000007a0300780c */ /* 0x000fc40004f21670 */
[----:B------:R-:W-:Y:S11]  /*4000*/  @P4 BRA `(.L_x_149) ;  /* 0x00000000000c4947 */ /* 0x000ff60003800000 */
[----:B--2---:R-:W3:Y:S02]  /*4010*/  LDG.E.U8 R155, desc[UR36][R162.64+0x71] ;  /* 0x00007124a29b7981 */ /* 0x004ee4000c1e1100 */
[----:B---3--:R-:W-:-:S05]  /*4020*/  PRMT R89, R155, 0x8880, RZ ;  /* 0x000088809b597816 */ /* 0x008fca00000000ff */
[----:B------:R-:W-:-:S07]  /*4030*/  IMAD R164, R89, R154, RZ ;  /* 0x0000009a59a47224 */ /* 0x000fce00078e02ff */
.L_x_149:
[----:B------:R-:W-:Y:S05]  /*4040*/  BSYNC B1 ;  /* 0x0000000000017941 */ /* 0x000fea0003800000 */
.L_x_148:
[----:B------:R-:W-:Y:S01]  /*4050*/  @!P4 IMAD R147, R147, R153, R164 ;  /* 0x000000999393c224 */ /* 0x000fe200078e02a4 */
[----:B------:R-:W-:Y:S04]  /*4060*/  BSSY B1, `(.L_x_150) ;  /* 0x0000006000017945 */ /* 0x000fe80003800000 */
[----:B------:R0:W-:Y:S01]  /*4070*/  @!P4 STG.E.U8 desc[UR36][R8.64+0x71], R147 ;  /* 0x000071930800c986 */ /* 0x0001e2000c101124 */
[----:B------:R-:W-:Y:S05]  /*4080*/  @P3 BRA `(.L_x_151) ;  /* 0x00000000000c3947 */ /* 0x000fea0003800000 */
[----:B--2---:R-:W3:Y:S02]  /*4090*/  LDG.E.U8 R155, desc[UR36][R22.64+0x78] ;  /* 0x00007824169b7981 */ /* 0x004ee4000c1e1100 */
[----:B---3--:R-:W-:-:S05]  /*40a0*/  PRMT R89, R155, 0x8880, RZ ;  /* 0x000088809b597816 */ /* 0x008fca00000000ff */
[----:B------:R-:W-:-:S07]  /*40b0*/  IMAD R164, R89, R154, RZ ;  /* 0x0000009a59a47224 */ /* 0x000fce00078e02ff */
.L_x_151:
[----:B------:R-:W-:Y:S05]  /*40c0*/  BSYNC B1 ;  /* 0x0000000000017941 */ /* 0x000fea0003800000 */
.L_x_150:
[----:B---3--:R-:W-:Y:S01]  /*40d0*/  @!P3 IMAD R89, R148, R153, R164 ;  /* 0x000000999459b224 */ /* 0x008fe200078e02a4 */
[----:B------:R-:W-:Y:S01]  /*40e0*/  BSSY B1, `(.L_x_152) ;  /* 0x0000007000017945 */ /* 0x000fe20003800000 */
[----:B----4-:R-:W-:-:S03]  /*40f0*/  IMAD.X R91, RZ, RZ, R5, P5 ;  /* 0x000000ffff5b7224 */ /* 0x010fc600028e0605 */
[----:B------:R3:W-:Y:S01]  /*4100*/  @!P3 STG.E.U8 desc[UR36][R158.64+0x78], R89 ;  /* 0x000078599e00b986 */ /* 0x0007e2000c101124 */
[----:B------:R-:W-:Y:S05]  /*4110*/  @P0 BRA `(.L_x_153) ;  /* 0x00000000000c0947 */ /* 0x000fea0003800000 */
[----:B--2---:R-:W2:Y:S02]  /*4120*/  LDG.E.U8 R155, desc[UR36][R22.64+0x79] ;  /* 0x00007924169b7981 */ /* 0x004ea4000c1e1100 */
[----:B--2---:R-:W-:-:S05]  /*4130*/  PRMT R5, R155, 0x8880, RZ ;  /* 0x000088809b057816 */ /* 0x004fca00000000ff */
[----:B------:R-:W-:-:S07]  /*4140*/  IMAD R164, R5, R154, RZ ;  /* 0x0000009a05a47224 */ /* 0x000fce00078e02ff */
.L_x_153:
[----:B------:R-:W-:Y:S05]  /*4150*/  BSYNC B1 ;  /* 0x0000000000017941 */ /* 0x000fea0003800000 */
.L_x_152:
[----:B------:R-:W-:Y:S01]  /*4160*/  @!P0 IMAD R149, R149, R153, R164 ;  /* 0x0000009995958224 */ /* 0x000fe200078e02a4 */
[----:B------:R-:W-:Y:S01]  /*4170*/  BSSY B1, `(.L_x_154) ;  /* 0x0000007000017945 */ /* 0x000fe20003800000 */
[----:B------:R-:W-:-:S03]  /*4180*/  IMAD R4, R91, R156, RZ ;  /* 0x0000009c5b047224 */ /* 0x000fc600078e02ff */
[----:B------:R4:W-:Y:S01]  /*4190*/  @!P0 STG.E.U8 desc[UR36][R158.64+0x79], R149 ;  /* 0x000079959e008986 */ /* 0x0009e2000c101124 */
[----:B------:R-:W-:Y:S05]  /*41a0*/  @P2 BRA `(.L_x_155) ;  /* 0x00000000000c2947 */ /* 0x000fea0003800000 */
[----:B--2---:R-:W2:Y:S02]  /*41b0*/  LDG.E.U8 R155, desc[UR36][R162.64+0x78] ;  /* 0x00007824a29b7981 */ /* 0x004ea4000c1e1100 */
[----:B--2---:R-:W-:-:S05]  /*41c0*/  PRMT R5, R155, 0x8880, RZ ;  /* 0x000088809b057816 */ /* 0x004fca00000000ff */
[----:B------:R-:W-:-:S07]  /*41d0*/  IMAD R164, R5, R154, RZ ;  /* 0x0000009a05a47224 */ /* 0x000fce00078e02ff */
.L_x_155:
[----:B------:R-:W-:Y:S05]  /*41e0*/  BSYNC B1 ;  /* 0x0000000000017941 */ /* 0x000fea0003800000 */
.L_x_154:
[----:B------:R-:W-:Y:S01]  /*41f0*/  @!P2 IMAD R5, R150, R153, R164 ;  /* 0x000000999605a224 */ /* 0x000fe200078e02a4 */
[----:B------:R-:W-:Y:S01]  /*4200*/  BSSY B1, `(.L_x_156) ;  /* 0x0000009000017945 */ /* 0x000fe20003800000 */
[C---:B0-----:R-:W-:Y:S02]  /*4210*/  IMAD R23, R165.reuse, R157, R4 ;  /* 0x0000009da5177224 */ /* 0x041fe400078e0204 */
[CC--:B------:R-:W-:Y:S01]  /*4220*/  IMAD.WIDE.U32 R160, R165.reuse, R156.reuse, R160 ;  /* 0x0000009ca5a07225 */ /* 0x0c0fe200078e00a0 */
[----:B------:R0:W-:Y:S03]  /*4230*/  @!P2 STG.E.U8 desc[UR36][R8.64+0x78], R5 ;  /* 0x000078050800a986 */ /* 0x0001e6000c101124 */
[----:B------:R-:W-:Y:S01]  /*4240*/  IMAD.WIDE.U32 R156, R165, R156, R20 ;  /* 0x0000009ca59c7225 */ /* 0x000fe200078e0014 */
[----:B------:R-:W-:Y:S06]  /*4250*/  @P1 BRA `(.L_x_157) ;  /* 0x00000000000c1947 */ /* 0x000fec0003800000 */
[----:B--2---:R-:W0:Y:S02]  /*4260*/  LDG.E.U8 R155, desc[UR36][R162.64+0x79] ;  /* 0x00007924a29b7981 */ /* 0x004e24000c1e1100 */
[----:B0-----:R-:W-:-:S05]  /*4270*/  PRMT R5, R155, 0x8880, RZ ;  /* 0x000088809b057816 */ /* 0x001fca00000000ff */
[----:B------:R-:W-:-:S07]  /*4280*/  IMAD R164, R5, R154, RZ ;  /* 0x0000009a05a47224 */ /* 0x000fce00078e02ff */
.L_x_157:
[----:B------:R-:W-:Y:S05]  /*4290*/  BSYNC B1 ;  /* 0x0000000000017941 */ /* 0x000fea0003800000 */
.L_x_156:
[----:B------:R-:W-:Y:S01]  /*42a0*/  @!P1 IMAD R151, R151, R153, R164 ;  /* 0x0000009997979224 */ /* 0x000fe200078e02a4 */
[----:B------:R-:W-:Y:S01]  /*42b0*/  ISETP.GE.AND P2, PT, R0, 0x81, PT ;  /* 0x000000810000780c */ /* 0x000fe20003f46270 */
[----:B------:R-:W-:Y:S01]  /*42c0*/  BSSY B1, `(.L_x_158) ;  /* 0x000000c000017945 */ /* 0x000fe20003800000 */
[----:B------:R-:W-:Y:S02]  /*42d0*/  IADD3 R4, P5, R156, R12, RZ ;  /* 0x0000000c9c047210 */ /* 0x000fe40007fbe0ff */
[----:B------:R1:W-:Y:S01]  /*42e0*/  @!P1 STG.E.U8 desc[UR36][R8.64+0x79], R151 ;  /* 0x0000799708009986 */ /* 0x0003e2000c101124 */
[----:B------:R-:W-:Y:S02]  /*42f0*/  ISETP.LT.OR P1, PT, R3, 0x1, !P2 ;  /* 0x000000010300780c */ /* 0x000fe40005721670 */
[----:B0-----:R-:W-:Y:S02]  /*4300*/  IADD3.X R5, R13, R157, R23, P5, !PT ;  /* 0x0000009d0d057210 */ /* 0x001fe40002ffe417 */
[----:B------:R-:W-:-:S02]  /*4310*/  ISETP.GE.AND P0, PT, R0, 0x89, PT ;  /* 0x000000890000780c */ /* 0x000fc40003f06270 */
[----:B------:R-:W-:Y:S02]  /*4320*/  IADD3 R12, P4, P3, R14, R12, R160 ;  /* 0x0000000c0e0c7210 */ /* 0x000fe40007b9e0a0 */
[----:B------:R-:W-:-:S05]  /*4330*/  ISETP.LT.OR P5, PT, R3, 0x2, !P2 ;  /* 0x000000020300780c */ /* 0x000fca00057a1670 */
[----:B-1----:R-:W-:Y:S08]  /*4340*/  @P1 BRA `(.L_x_159) ;  /* 0x00000000000c1947 */ /* 0x002ff00003800000 */
[----:B--2---:R-:W2:Y:S02]  /*4350*/  LDG.E.U8 R155, desc[UR36][R4.64] ;  /* 0x00000024049b7981 */ /* 0x004ea4000c1e1100 */
[----:B--2---:R-:W-:-:S05]  /*4360*/  PRMT R9, R155, 0x8880, RZ ;  /* 0x000088809b097816 */ /* 0x004fca00000000ff */
[----:B------:R-:W-:-:S07]  /*4370*/  IMAD R164, R9, R154, RZ ;  /* 0x0000009a09a47224 */ /* 0x000fce00078e02ff */
.L_x_159:
[----:B------:R-:W-:Y:S05]  /*4380*/  BSYNC B1 ;  /* 0x0000000000017941 */ /* 0x000fea0003800000 */
.L_x_158:
[----:B------:R-:W-:Y:S01]  /*4390*/  @!P1 IMAD R9, R24, R153, R164 ;  /* 0x0000009918099224 */ /* 0x000fe200078e02a4 */
[----:B------:R-:W-:Y:S01]  /*43a0*/  BSSY B1, `(.L_x_160) ;  /* 0x0000007000017945 */ /* 0x000fe20003800000 */
[----:B------:R-:W-:-:S03]  /*43b0*/  IMAD.IADD R160, R23, 0x1, R161 ;  /* 0x0000000117a07824 */ /* 0x000fc600078e02a1 */
[----:B------:R0:W-:Y:S01]  /*43c0*/  @!P1 STG.E.U8 desc[UR36][R6.64], R9 ;  /* 0x0000000906009986 */ /* 0x0001e2000c101124 */
[----:B------:R-:W-:Y:S05]  /*43d0*/  @P5 BRA `(.L_x_161) ;  /* 0x00000000000c5947 */ /* 0x000fea0003800000 */
[----:B--2---:R-:W0:Y:S02]  /*43e0*/  LDG.E.U8 R155, desc[UR36][R4.64+0x1] ;  /* 0x00000124049b7981 */ /* 0x004e24000c1e1100 */
[----:B0-----:R-:W-:-:S05]  /*43f0*/  PRMT R9, R155, 0x8880, RZ ;  /* 0x000088809b097816 */ /* 0x001fca00000000ff */
[----:B------:R-:W-:-:S07]  /*4400*/  IMAD R164, R9, R154, RZ ;  /* 0x0000009a09a47224 */ /* 0x000fce00078e02ff */
.L_x_161:
[----:B------:R-:W-:Y:S05]  /*4410*/  BSYNC B1 ;  /* 0x0000000000017941 */ /* 0x000fea0003800000 */
.L_x_160:
[----:B------:R-:W-:Y:S01]  /*4420*/  ISETP.LT.OR P1, PT, R3, 0x1, !P0 ;  /* 0x000000010300780c */ /* 0x000fe20004721670 */
[----:B------:R-:W-:Y:S01]  /*4430*/  @!P5 IMAD R25, R25, R153, R164 ;  /* 0x000000991919d224 */ /* 0x000fe200078e02a4 */
[----:B------:R-:W-:Y:S01]  /*4440*/  BSSY B1, `(.L_x_162) ;  /* 0x000000a000017945 */ /* 0x000fe20003800000 */
[----:B------:R-:W-:Y:S02]  /*4450*/  IADD3.X R13, R21, R13, R160, P4, P3 ;  /* 0x0000000d150d7210 */ /* 0x000fe400027e64a0 */
[C---:B------:R-:W-:Y:S01]  /*4460*/  ISETP.LT.OR P4, PT, R3.reuse, 0x2, !P0 ;  /* 0x000000020300780c */ /* 0x040fe20004781670 */
[----:B------:R1:W-:Y:S01]  /*4470*/  @!P5 STG.E.U8 desc[UR36][R6.64+0x1], R25 ;  /* 0x000001190600d986 */ /* 0x0003e2000c101124 */
[C---:B------:R-:W-:Y:S02]  /*4480*/  ISETP.LT.OR P5, PT, R3.reuse, 0x9, !P2 ;  /* 0x000000090300780c */ /* 0x040fe400057a1670 */
[----:B------:R-:W-:-:S04]  /*4490*/  ISETP.LT.OR P3, PT, R3, 0xa, !P2 ;  /* 0x0000000a0300780c */ /* 0x000fc80005761670 */
[----:B------:R-:W-:Y:S09]  /*44a0*/  @P1 BRA `(.L_x_163) ;  /* 0x00000000000c1947 */ /* 0x000ff20003800000 */
[----:B--2---:R-:W0:Y:S02]  /*44b0*/  LDG.E.U8 R155, desc[UR36][R12.64] ;  /* 0x000000240c9b7981 */ /* 0x004e24000c1e1100 */
[----:B0-----:R-:W-:-:S05]  /*44c0*/  PRMT R9, R155, 0x8880, RZ ;  /* 0x000088809b097816 */ /* 0x001fca00000000ff */
[----:B------:R-:W-:-:S07]  /*44d0*/  IMAD R164, R9, R154, RZ ;  /* 0x0000009a09a47224 */ /* 0x000fce00078e02ff */
.L_x_163:
[----:B------:R-:W-:Y:S05]  /*44e0*/  BSYNC B1 ;  /* 0x0000000000017941 */ /* 0x000fea0003800000 */
.L_x_162:
[----:B0-----:R-:W-:Y:S01]  /*44f0*/  @!P1 IMAD R9, R26, R153, R164 ;  /* 0x000000991a099224 */ /* 0x001fe200078e02a4 */
[----:B------:R-:W-:Y:S04]  /*4500*/  BSSY B1, `(.L_x_164) ;  /* 0x0000006000017945 */ /* 0x000fe80003800000 */
[----:B------:R0:W-:Y:S01]  /*4510*/  @!P1 STG.E.U8 desc[UR36][R10.64], R9 ;  /* 0x000000090a009986 */ /* 0x0001e2000c101124 */
[----:B------:R-:W-:Y:S05]  /*4520*/  @P4 BRA `(.L_x_165) ;  /* 0x00000000000c4947 */ /* 0x000fea0003800000 */
[----:B--2---:R-:W0:Y:S02]  /*4530*/  LDG.E.U8 R155, desc[UR36][R12.64+0x1] ;  /* 0x000001240c9b7981 */ /* 0x004e24000c1e1100 */
[----:B0-----:R-:W-:-:S05]  /*4540*/  PRMT R9, R155, 0x8880, RZ ;  /* 0x000088809b097816 */ /* 0x001fca00000000ff */
[----:B------:R-:W-:-:S07]  /*4550*/  IMAD R164, R9, R154, RZ ;  /* 0x0000009a09a47224 */ /* 0x000fce00078e02ff */
.L_x_165:
[----:B------:R-:W-:Y:S05]  /*4560*/  BSYNC B1 ;  /* 0x0000000000017941 */ /* 0x000fea0003800000 */
.L_x_164:
[----:B------:R-:W-:Y:S01]  /*4570*/  @!P4 IMAD R27, R27, R153, R164 ;  /* 0x000000991b1bc224 */ /* 0x000fe200078e02a4 */
[----:B------:R-:W-:Y:S04]  /*4580*/  BSSY B1, `(.L_x_166) ;  /* 0x0000006000017945 */ /* 0x000fe80003800000 */
[----:B------:R0:W-:Y:S01]  /*4590*/  @!P4 STG.E.U8 desc[UR36][R10.64+0x1], R27 ;  /* 0x0000011b0a00c986 */ /* 0x0001e2000c101124 */
[----:B------:R-:W-:Y:S05]  /*45a0*/  @P5 BRA `(.L_x_167) ;  /* 0x00000000000c5947 */ /* 0x000fea0003800000 */
[----:B--2---:R-:W0:Y:S02]  /*45b0*/  LDG.E.U8 R155, desc[UR36][R4.64+0x8] ;  /* 0x00000824049b7981 */ /* 0x004e24000c1e1100 */
[----:B0-----:R-:W-:-:S05]  /*45c0*/  PRMT R9, R155, 0x8880, RZ ;  /* 0x000088809b097816 */ /* 0x001fca00000000ff */
[----:B------:R-:W-:-:S07]  /*45d0*/  IMAD R164, R9, R154, RZ ;  /* 0x0000009a09a47224 */ /* 0x000fce00078e02ff */
.L_x_167:
[----:B------:R-:W-:Y:S05]  /*45e0*/  BSYNC B1 ;  /* 0x0000000000017941 */ /* 0x000fea0003800000 */
.L_x_166:
[----:B0-----:R-:W-:Y:S01]  /*45f0*/  @!P5 IMAD R9, R28, R153, R164 ;  /* 0x000000991c09d224 */ /* 0x001fe200078e02a4 */
[----:B------:R-:W-:Y:S04]  /*4600*/  BSSY B1, `(.L_x_168) ;  /* 0x0000006000017945 */ /* 0x000fe80003800000 */
[----:B------:R0:W-:Y:S01]  /*4610*/  @!P5 STG.E.U8 desc[UR36][R6.64+0x8], R9 ;  /* 0x000008090600d986 */ /* 0x0001e2000c101124 */
[----:B------:R-:W-:Y:S05]  /*4620*/  @P3 BRA `(.L_x_169) ;  /* 0x00000000000c3947 */ /* 0x000fea0003800000 */
[----:B--2---:R-:W0:Y:S02]  /*4630*/  LDG.E.U8 R155, desc[UR36][R4.64+0x9] ;  /* 0x00000924049b7981 */ /* 0x004e24000c1e1100 */
[----:B0-----:R-:W-:-:S05]  /*4640*/  PRMT R9, R155, 0x8880, RZ ;  /* 0x000088809b097816 */ /* 0x001fca00000000ff */
[----:B------:R-:W-:-:S07]  /*4650*/  IMAD R164, R9, R154, RZ ;  /* 0x0000009a09a47224 */ /* 0x000fce00078e02ff */
.L_x_169:
[----:B------:R-:W-:Y:S05]  /*4660*/  BSYNC B1 ;  /* 0x0000000000017941 */ /* 0x000fea0003800000 */
.L_x_168:
[----:B------:R-:W-:Y:S01]  /*4670*/  ISETP.LT.OR P5, PT, R3, 0x9, !P0 ;  /* 0x000000090300780c */ /* 0x000fe200047a1670 */
[----:B------:R-:W-:Y:S01]  /*4680*/  @!P3 IMAD R29, R29, R153, R164 ;  /* 0x000000991d1db224 */ /* 0x000fe200078e02a4 */
[----:B------:R-:W-:Y:S01]  /*4690*/  BSSY B1, `(.L_x_170) ;  /* 0x0000009000017945 */ /* 0x000fe20003800000 */
[C---:B------:R-:W-:Y:S02]  /*46a0*/  ISETP.LT.OR P4, PT, R3.reuse, 0xa, !P0 ;  /* 0x0000000a0300780c */ /* 0x040fe40004781670 */
[C---:B------:R-:W-:Y:S01]  /*46b0*/  ISETP.LT.OR P1, PT, R3.reuse, 0x12, !P2 ;  /* 0x000000120300780c */ /* 0x040fe20005721670 */
[----:B------:R0:W-:Y:S01]  /*46c0*/  @!P3 STG.E.U8 desc[UR36][R6.64+0x9], R29 ;  /* 0x0000091d0600b986 */ /* 0x0001e2000c101124 */
[----:B------:R-:W-:-:S06]  /*46d0*/  ISETP.LT.OR P3, PT, R3, 0x11, !P2 ;  /* 0x000000110300780c */ /* 0x000fcc0005761670 */
[----:B------:R-:W-:Y:S07]  /*46e0*/  @P5 BRA `(.L_x_171) ;  /* 0x00000000000c5947 */ /* 0x000fee0003800000 */
[----:B--2---:R-:W0:Y:S02]  /*46f0*/  LDG.E.U8 R155, desc[UR36][R12.64+0x8] ;  /* 0x000008240c9b7981 */ /* 0x004e24000c1e1100 */
[----:B0-----:R-:W-:-:S05]  /*4700*/  PRMT R9, R155, 0x8880, RZ ;  /* 0x000088809b097816 */ /* 0x001fca00000000ff */
[----:B------:R-:W-:-:S07]  /*4710*/  IMAD R164, R9, R154, RZ ;  /* 0x0000009a09a47224 */ /* 0x000fce00078e02ff */
.L_x_171:
[----:B------:R-:W-:Y:S05]  /*4720*/  BSYNC B1 ;  /* 0x0000000000017941 */ /* 0x000fea0003800000 */
.L_x_170:
[----:B0-----:R-:W-:Y:S01]  /*4730*/  @!P5 IMAD R9, R30, R153, R164 ;  /* 0x000000991e09d224 */ /* 0x001fe200078e02a4 */
[----:B------:R-:W-:Y:S04]  /*4740*/  BSSY B1, `(.L_x_172) ;  /* 0x0000006000017945 */ /* 0x000fe80003800000 */
[----:B------:R0:W-:Y:S01]  /*4750*/  @!P5 STG.E.U8 desc[UR36][R10.64+0x8], R9 ;  /* 0x000008090a00d986 */ /* 0x0001e2000c101124 */
[----:B------:R-:W-:Y:S05]  /*4760*/  @P4 BRA `(.L_x_173) ;  /* 0x00000000000c4947 */ /* 0x000fea0003800000 */
[----:B--2---:R-:W0:Y:S02]  /*4770*/  LDG.E.U8 R155, desc[UR36][R12.64+0x9] ;  /* 0x000009240c9b7981 */ /* 0x004e24000c1e1100 */
[----:B0-----:R-:W-:-:S05]  /*4780*/  PRMT R9, R155, 0x8880, RZ ;  /* 0x000088809b097816 */ /* 0x001fca00000000ff */
[----:B------:R-:W-:-:S07]  /*4790*/  IMAD R164, R9, R154, RZ ;  /* 0x0000009a09a47224 */ /* 0x000fce00078e02ff */
.L_x_173:
[----:B------:R-:W-:Y:S05]  /*47a0*/  BSYNC B1 ;  /* 0x0000000000017941 */ /* 0x000fea0003800000 */
.L_x_172:
[----:B------:R-:W-:Y:S01]  /*47b0*/  @!P4 IMAD R31, R31, R153, R164 ;  /* 0x000000991f1fc224 */ /* 0x000fe200078e02a4 */
[----:B------:R-:W-:Y:S04]  /*47c0*/  BSSY B1, `(.L_x_174) ;  /* 0x0000006000017945 */ /* 0x000fe80003800000 */
[----:B------:R0:W-:Y:S01]  /*47d0*/  @!P4 STG.E.U8 desc[UR36][R10.64+0x9], R31 ;  /* 0x0000091f0a00c986 */ /* 0x0001e2000c101124 */
[----:B------:R-:W-:Y:S05]  /*47e0*/  @P3 BRA `(.L_x_175) ;  /* 0x00000000000c3947 */ /* 0x000fea0003800000 */
[----:B--2---:R-:W0:Y:S02]  /*47f0*/  LDG.E.U8 R155, desc[UR36][R4.64+0x10] ;  /* 0x00001024049b7981 */ /* 0x004e24000c1e1100 */
[----:B0-----:R-:W-:-:S05]  /*4800*/  PRMT R9, R155, 0x8880, RZ ;  /* 0x000088809b097816 */ /* 0x001fca00000000ff */
[----:B------:R-:W-:-:S07]  /*4810*/  IMAD R164, R9, R154, RZ ;  /* 0x0000009a09a47224 */ /* 0x000fce00078e02ff */
.L_x_175:
[----:B------:R-:W-:Y:S05]  /*4820*/  BSYNC B1 ;  /* 0x0000000000017941 */ /* 0x000fea0003800000 */
.L_x_174:
[----:B0-----:R-:W-:Y:S01]  /*4830*/  @!P3 IMAD R9, R32, R153, R164 ;  /* 0x000000992009b224 */ /* 0x001fe200078e02a4 */
[----:B------:R-:W-:Y:S04]  /*4840*/  BSSY B1, `(.L_x_176) ;  /* 0x0000006000017945 */ /* 0x000fe80003800000 */
[----:B------:R0:W-:Y:S01]  /*4850*/  @!P3 STG.E.U8 desc[UR36][R6.64+0x10], R9 ;  /* 0x000010090600b986 */ /* 0x0001e2000c101124 */
[----:B------:R-:W-:Y:S05]  /*4860*/  @P1 BRA `(.L_x_177) ;  /* 0x00000000000c1947 */ /* 0x000fea0003800000 */
[----:B--2---:R-:W0:Y:S02]  /*4870*/  LDG.E.U8 R155, desc[UR36][R4.64+0x11] ;  /* 0x00001124049b7981 */ /* 0x004e24000c1e1100 */
[----:B0-----:R-:W-:-:S05]  /*4880*/  PRMT R9, R155, 0x8880, RZ ;  /* 0x000088809b097816 */ /* 0x001fca00000000ff */
[----:B------:R-:W-:-:S07]  /*4890*/  IMAD R164, R9, R154, RZ ;  /* 0x0000009a09a47224 */ /* 0x000fce00078e02ff */
.L_x_177:
[----:B------:R-:W-:Y:S05]  /*48a0*/  BSYNC B1 ;  /* 0x0000000000017941 */ /* 0x000fea0003800000 */
.L_x_176:
        /* <DEDUP_REMOVED lines=11> */
.L_x_179:
[----:B------:R-:W-:Y:S05]  /*4960*/  BSYNC B1 ;  /* 0x0000000000017941 */ /* 0x000fea0003800000 */
.L_x_178:
[----:B0-----:R-:W-:Y:S01]  /*4970*/  @!P4 IMAD R9, R34, R153, R164 ;  /* 0x000000992209c224 */ /* 0x001fe200078e02a4 */
[----:B------:R-:W-:Y:S04]  /*4980*/  BSSY B1, `(.L_x_180) ;  /* 0x0000006000017945 */ /* 0x000fe80003800000 */
[----:B------:R0:W-:Y:S01]  /*4990*/  @!P4 STG.E.U8 desc[UR36][R10.64+0x10], R9 ;  /* 0x000010090a00c986 */ /* 0x0001e2000c101124 */
[----:B------:R-:W-:Y:S05]  /*49a0*/  @P3 BRA `(.L_x_181) ;  /* 0x00000000000c3947 */ /* 0x000fea0003800000 */
[----:B--2---:R-:W0:Y:S02]  /*49b0*/  LDG.E.U8 R155, desc[UR36][R12.64+0x11] ;  /* 0x000011240c9b7981 */ /* 0x004e24000c1e1100 */
[----:B0-----:R-:W-:-:S05]  /*49c0*/  PRMT R9, R155, 0x8880, RZ ;  /* 0x000088809b097816 */ /* 0x001fca00000000ff */
[----:B------:R-:W-:-:S07]  /*49d0*/  IMAD R164, R9, R154, RZ ;  /* 0x0000009a09a47224 */ /* 0x000fce00078e02ff */
.L_x_181:
[----:B------:R-:W-:Y:S05]  /*49e0*/  BSYNC B1 ;  /* 0x0000000000017941 */ /* 0x000fea0003800000 */
.L_x_180:
[----:B------:R-:W-:Y:S01]  /*49f0*/  @!P3 IMAD R35, R35, R153, R164 ;  /* 0x000000992323b224 */ /* 0x000fe200078e02a4 */
[----:B------:R-:W-:Y:S04]  /*4a00*/  BSSY B1, `(.L_x_182) ;  /* 0x0000006000017945 */ /* 0x000fe80003800000 */
[----:B------:R0:W-:Y:S01]  /*4a10*/  @!P3 STG.E.U8 desc[UR36][R10.64+0x11], R35 ;  /* 0x000011230a00b986 */ /* 0x0001e2000c101124 */
[----:B------:R-:W-:Y:S05]  /*4a20*/  @P5 BRA `(.L_x_183) ;  /* 0x00000000000c5947 */ /* 0x000fea0003800000 */
[----:B--2---:R-:W0:Y:S02]  /*4a30*/  LDG.E.U8 R155, desc[UR36][R4.64+0x18] ;  /* 0x00001824049b7981 */ /* 0x004e24000c1e1100 */
[----:B0-----:R-:W-:-:S05]  /*4a40*/  PRMT R9, R155, 0x8880, RZ ;  /* 0x000088809b097816 */ /* 0x001fca00000000ff */
[----:B------:R-:W-:-:S07]  /*4a50*/  IMAD R164, R9, R154, RZ ;  /* 0x0000009a09a47224 */ /* 0x000fce00078e02ff */
.L_x_183:
[----:B------:R-:W-:Y:S05]  /*4a60*/  BSYNC B1 ;  /* 0x0000000000017941 */ /* 0x000fea0003800000 */
.L_x_182:
[----:B0-----:R-:W-:Y:S01]  /*4a70*/  @!P5 IMAD R9, R36, R153, R164 ;  /* 0x000000992409d224 */ /* 0x001fe200078e02a4 */
[----:B------:R-:W-:Y:S04]  /*4a80*/  BSSY B1, `(.L_x_184) ;  /* 0x0000006000017945 */ /* 0x000fe80003800000 */
[----:B------:R0:W-:Y:S01]  /*4a90*/  @!P5 STG.E.U8 desc[UR36][R6.64+0x18], R9 ;  /* 0x000018090600d986 */ /* 0x0001e2000c101124 */
[----:B------:R-:W-:Y:S05]  /*4aa0*/  @P1 BRA `(.L_x_185) ;  /* 0x00000000000c1947 */ /* 0x000fea0003800000 */
[----:B--2---:R-:W0:Y:S02]  /*4ab0*/  LDG.E.U8 R155, desc[UR36][R4.64+0x19] ;  /* 0x00001924049b7981 */ /* 0x004e24000c1e1100 */
[----:B0-----:R-:W-:-:S05]  /*4ac0*/  PRMT R9, R155, 0x8880, RZ ;  /* 0x000088809b097816 */ /* 0x001fca00000000ff */
[----:B------:R-:W-:-:S07]  /*4ad0*/  IMAD R164, R9, R154, RZ ;  /* 0x0000009a09a47224 */ /* 0x000fce00078e02ff */
.L_x_185:
[----:B------:R-:W-:Y:S05]  /*4ae0*/  BSYNC B1 ;  /* 0x0000000000017941 */ /* 0x000fea0003800000 */
.L_x_184:
        /* <DEDUP_REMOVED lines=11> */
.L_x_187:
[----:B------:R-:W-:Y:S05]  /*4ba0*/  BSYNC B1 ;  /* 0x0000000000017941 */ /* 0x000fea0003800000 */
.L_x_186:
[----:B0-----:R-:W-:Y:S01]  /*4bb0*/  @!P4 IMAD R9, R38, R153, R164 ;  /* 0x000000992609c224 */ /* 0x001fe200078e02a4 */
[----:B------:R-:W-:Y:S04]  /*4bc0*/  BSSY B1, `(.L_x_188) ;  /* 0x0000006000017945 */ /* 0x000fe80003800000 */
[----:B------:R0:W-:Y:S01]  /*4bd0*/  @!P4 STG.E.U8 desc[UR36][R10.64+0x18], R9 ;  /* 0x000018090a00c986 */ /* 0x0001e2000c101124 */
[----:B------:R-:W-:Y:S05]  /*4be0*/  @P3 BRA `(.L_x_189) ;  /* 0x00000000000c3947 */ /* 0x000fea0003800000 */
[----:B--2---:R-:W0:Y:S02]  /*4bf0*/  LDG.E.U8 R155, desc[UR36][R12.64+0x19] ;  /* 0x000019240c9b7981 */ /* 0x004e24000c1e1100 */
[----:B0-----:R-:W-:-:S05]  /*4c00*/  PRMT R9, R155, 0x8880, RZ ;  /* 0x000088809b097816 */ /* 0x001fca00000000ff */
[----:B------:R-:W-:-:S07]  /*4c10*/  IMAD R164, R9, R154, RZ ;  /* 0x0000009a09a47224 */ /* 0x000fce00078e02ff */
.L_x_189:
[----:B------:R-:W-:Y:S05]  /*4c20*/  BSYNC B1 ;  /* 0x0000000000017941 */ /* 0x000fea0003800000 */
.L_x_188:
[----:B------:R-:W-:Y:S01]  /*4c30*/  @!P3 IMAD R39, R39, R153, R164 ;  /* 0x000000992727b224 */ /* 0x000fe200078e02a4 */
[----:B------:R-:W-:Y:S04]  /*4c40*/  BSSY B1, `(.L_x_190) ;  /* 0x0000006000017945 */ /* 0x000fe80003800000 */
[----:B------:R0:W-:Y:S01]  /*4c50*/  @!P3 STG.E.U8 desc[UR36][R10.64+0x19], R39 ;  /* 0x000019270a00b986 */ /* 0x0001e2000c101124 */
[----:B------:R-:W-:Y:S05]  /*4c60*/  @P5 BRA `(.L_x_191) ;  /* 0x00000000000c5947 */ /* 0x000fea0003800000 */
[----:B--2---:R-:W0:Y:S02]  /*4c70*/  LDG.E.U8 R155, desc[UR36][R4.64+0x20] ;  /* 0x00002024049b7981 */ /* 0x004e24000c1e1100 */
[----:B0-----:R-:W-:-:S05]  /*4c80*/  PRMT R9, R155, 0x8880, RZ ;  /* 0x000088809b097816 */ /* 0x001fca00000000ff */
[----:B------:R-:W-:-:S07]  /*4c90*/  IMAD R164, R9, R154, RZ ;  /* 0x0000009a09a47224 */ /* 0x000fce00078e02ff */
.L_x_191:
[----:B------:R-:W-:Y:S05]  /*4ca0*/  BSYNC B1 ;  /* 0x0000000000017941 */ /* 0x000fea0003800000 */
.L_x_190:
[----:B0-----:R-:W-:Y:S01]  /*4cb0*/  @!P5 IMAD R9, R40, R153, R164 ;  /* 0x000000992809d224 */ /* 0x001fe200078e02a4 */
[----:B------:R-:W-:Y:S04]  /*4cc0*/  BSSY B1, `(.L_x_192) ;  /* 0x0000006000017945 */ /* 0x000fe80003800000 */
[----:B------:R0:W-:Y:S01]  /*4cd0*/  @!P5 STG.E.U8 desc[UR36][R6.64+0x20], R9 ;  /* 0x000020090600d986 */ /* 0x0001e2000c101124 */
[----:B------:R-:W-:Y:S05]  /*4ce0*/  @P1 BRA `(.L_x_193) ;  /* 0x00000000000c1947 */ /* 0x000fea0003800000 */
[----:B--2---:R-:W0:Y:S02]  /*4cf0*/  LDG.E.U8 R155, desc[UR36][R4.64+0x21] ;  /* 0x00002124049b7981 */ /* 0x004e24000c1e1100 */
[----:B0-----:R-:W-:-:S05]  /*4d00*/  PRMT R9, R155, 0x8880, RZ ;  /* 0x000088809b097816 */ /* 0x001fca00000000ff */
[----:B------:R-:W-:-:S07]  /*4d10*/  IMAD R164, R9, R154, RZ ;  /* 0x0000009a09a47224 */ /* 0x000fce00078e02ff */
.L_x_193:
[----:B------:R-:W-:Y:S05]  /*4d20*/  BSYNC B1 ;  /* 0x0000000000017941 */ /* 0x000fea0003800000 */
.L_x_192:
        /* <DEDUP_REMOVED lines=11> */
.L_x_195:
[----:B------:R-:W-:Y:S05]  /*4de0*/  BSYNC B1 ;  /* 0x0000000000017941 */ /* 0x000fea0003800000 */
.L_x_194:
[----:B0-----:R-:W-:Y:S01]  /*4df0*/  @!P4 IMAD R9, R42, R153, R164 ;  /* 0x000000992a09c224 */ /* 0x001fe200078e02a4 */
[----:B------:R-:W-:Y:S04]  /*4e00*/  BSSY B1, `(.L_x_196) ;  /* 0x0000006000017945 */ /* 0x000fe80003800000 */
[----:B------:R0:W-:Y:S01]  /*4e10*/  @!P4 STG.E.U8 desc[UR36][R10.64+0x20], R9 ;  /* 0x000020090a00c986 */ /* 0x0001e2000c101124 */
[----:B------:R-:W-:Y:S05]  /*4e20*/  @P3 BRA `(.L_x_197) ;  /* 0x00000000000c3947 */ /* 0x000fea0003800000 */
[----:B--2---:R-:W0:Y:S02]  /*4e30*/  LDG.E.U8 R155, desc[UR36][R12.64+0x21] ;  /* 0x000021240c9b7981 */ /* 0x004e24000c1e1100 */
[----:B0-----:R-:W-:-:S05]  /*4e40*/  PRMT R9, R155, 0x8880, RZ ;  /* 0x000088809b097816 */ /* 0x001fca00000000ff */
[----:B------:R-:W-:-:S07]  /*4e50*/  IMAD R164, R9, R154, RZ ;  /* 0x0000009a09a47224 */ /* 0x000fce00078e02ff */
.L_x_197:
[----:B------:R-:W-:Y:S05]  /*4e60*/  BSYNC B1 ;  /* 0x0000000000017941 */ /* 0x000fea0003800000 */
.L_x_196:
[----:B------:R-:W-:Y:S01]  /*4e70*/  @!P3 IMAD R43, R43, R153, R164 ;  /* 0x000000992b2bb224 */ /* 0x000fe200078e02a4 */
[----:B------:R-:W-:Y:S04]  /*4e80*/  BSSY B1, `(.L_x_198) ;  /* 0x0000006000017945 */ /* 0x000fe80003800000 */
[----:B------:R0:W-:Y:S01]  /*4e90*/  @!P3 STG.E.U8 desc[UR36][R10.64+0x21], R43 ;  /* 0x0000212b0a00b986 */ /* 0x0001e2000c101124 */
[----:B------:R-:W-:Y:S05]  /*4ea0*/  @P5 BRA `(.L_x_199) ;  /* 0x00000000000c5947 */ /* 0x000fea0003800000 */
[----:B--2---:R-:W0:Y:S02]  /*4eb0*/  LDG.E.U8 R155, desc[UR36][R4.64+0x28] ;  /* 0x00002824049b7981 */ /* 0x004e24000c1e1100 */
[----:B0-----:R-:W-:-:S05]  /*4ec0*/  PRMT R9, R155, 0x8880, RZ ;  /* 0x000088809b097816 */ /* 0x001fca00000000ff */
[----:B------:R-:W-:-:S07]  /*4ed0*/  IMAD R164, R9, R154, RZ ;  /* 0x0000009a09a47224 */ /* 0x000fce00078e02ff */
.L_x_199:
[----:B------:R-:W-:Y:S05]  /*4ee0*/  BSYNC B1 ;  /* 0x0000000000017941 */ /* 0x000fea0003800000 */
.L_x_198:
[----:B0-----:R-:W-:Y:S01]  /*4ef0*/  @!P5 IMAD R9, R44, R153, R164 ;  /* 0x000000992c09d224 */ /* 0x001fe200078e02a4 */
[----:B------:R-:W-:Y:S04]  /*4f00*/  BSSY B1, `(.L_x_200) ;  /* 0x0000006000017945 */ /* 0x000fe80003800000 */
[----:B------:R0:W-:Y:S01]  /*4f10*/  @!P5 STG.E.U8 desc[UR36][R6.64+0x28], R9 ;  /* 0x000028090600d986 */ /* 0x0001e2000c101124 */
[----:B------:R-:W-:Y:S05]  /*4f20*/  @P1 BRA `(.L_x_201) ;  /* 0x00000000000c1947 */ /* 0x000fea0003800000 */
[----:B--2---:R-:W0:Y:S02]  /*4f30*/  LDG.E.U8 R155, desc[UR36][R4.64+0x29] ;  /* 0x00002924049b7981 */ /* 0x004e24000c1e1100 */
[----:B0-----:R-:W-:-:S05]  /*4f40*/  PRMT R9, R155, 0x8880, RZ ;  /* 0x000088809b097816 */ /* 0x001fca00000000ff */
[----:B------:R-:W-:-:S07]  /*4f50*/  IMAD R164, R9, R154, RZ ;  /* 0x0000009a09a47224 */ /* 0x000fce00078e02ff */
.L_x_201:
[----:B------:R-:W-:Y:S05]  /*4f60*/  BSYNC B1 ;  /* 0x0000000000017941 */ /* 0x000fea0003800000 */
.L_x_200:
        /* <DEDUP_REMOVED lines=11> */
.L_x_203:
[----:B------:R-:W-:Y:S05]  /*5020*/  BSYNC B1 ;  /* 0x0000000000017941 */ /* 0x000fea0003800000 */
.L_x_202:
[----:B0-----:R-:W-:Y:S01]  /*5030*/  @!P4 IMAD R9, R46, R153, R164 ;  /* 0x000000992e09c224 */ /* 0x001fe200078e02a4 */
[----:B------:R-:W-:Y:S04]  /*5040*/  BSSY B1, `(.L_x_204) ;  /* 0x0000006000017945 */ /* 0x000fe80003800000 */
[----:B------:R0:W-:Y:S01]  /*5050*/  @!P4 STG.E.U8 desc[UR36][R10.64+0x28], R9 ;  /* 0x000028090a00c986 */ /* 0x0001e2000c101124 */
[----:B------:R-:W-:Y:S05]  /*5060*/  @P3 BRA `(.L_x_205) ;  /* 0x00000000000c3947 */ /* 0x000fea0003800000 */
[----:B--2---:R-:W0:Y:S02]  /*5070*/  LDG.E.U8 R155, desc[UR36][R12.64+0x29] ;  /* 0x000029240c9b7981 */ /* 0x004e24000c1e1100 */
[----:B0-----:R-:W-:-:S05]  /*5080*/  PRMT R9, R155, 0x8880, RZ ;  /* 0x000088809b097816 */ /* 0x001fca00000000ff */
[----:B------:R-:W-:-:S07]  /*5090*/  IMAD R164, R9, R154, RZ ;  /* 0x0000009a09a47224 */ /* 0x000fce00078e02ff */
.L_x_205:
[----:B------:R-:W-:Y:S05]  /*50a0*/  BSYNC B1 ;  /* 0x0000000000017941 */ /* 0x000fea0003800000 */
.L_x_204:
[----:B------:R-:W-:Y:S01]  /*50b0*/  @!P3 IMAD R47, R47, R153, R164 ;  /* 0x000000992f2fb224 */ /* 0x000fe200078e02a4 */
[----:B------:R-:W-:Y:S04]  /*50c0*/  BSSY B1, `(.L_x_206) ;  /* 0x0000006000017945 */ /* 0x000fe80003800000 */
[----:B------:R0:W-:Y:S01]  /*50d0*/  @!P3 STG.E.U8 desc[UR36][R10.64+0x29], R47 ;  /* 0x0000292f0a00b986 */ /* 0x0001e2000c101124 */
[----:B------:R-:W-:Y:S05]  /*50e0*/  @P5 BRA `(.L_x_207) ;  /* 0x00000000000c5947 */ /* 0x000fea0003800000 */
[----:B--2---:R-:W0:Y:S02]  /*50f0*/  LDG.E.U8 R155, desc[UR36][R4.64+0x30] ;  /* 0x00003024049b7981 */ /* 0x004e24000c1e1100 */
[----:B0-----:R-:W-:-:S05]  /*5100*/  PRMT R9, R155, 0x8880, RZ ;  /* 0x000088809b097816 */ /* 0x001fca00000000ff */
[----:B------:R-:W-:-:S07]  /*5110*/  IMAD R164, R9, R154, RZ ;  /* 0x0000009a09a47224 */ /* 0x000fce00078e02ff */
.L_x_207:
[----:B------:R-:W-:Y:S05]  /*5120*/  BSYNC B1 ;  /* 0x0000000000017941 */ /* 0x000fea0003800000 */
.L_x_206:
[----:B0-----:R-:W-:Y:S01]  /*5130*/  @!P5 IMAD R9, R48, R153, R164 ;  /* 0x000000993009d224 */ /* 0x001fe200078e02a4 */
[----:B------:R-:W-:Y:S04]  /*5140*/  BSSY B1, `(.L_x_208) ;  /* 0x0000006000017945 */ /* 0x000fe80003800000 */
[----:B------:R0:W-:Y:S01]  /*5150*/  @!P5 STG.E.U8 desc[UR36][R6.64+0x30], R9 ;  /* 0x000030090600d986 */ /* 0x0001e2000c101124 */
[----:B------:R-:W-:Y:S05]  /*5160*/  @P1 BRA `(.L_x_209) ;  /* 0x00000000000c1947 */ /* 0x000fea0003800000 */
[----:B--2---:R-:W0:Y:S02]  /*5170*/  LDG.E.U8 R155, desc[UR36][R4.64+0x31] ;  /* 0x00003124049b7981 */ /* 0x004e24000c1e1100 */
[----:B0-----:R-:W-:-:S05]  /*5180*/  PRMT R9, R155, 0x8880, RZ ;  /* 0x000088809b097816 */ /* 0x001fca00000000ff */
[----:B------:R-:W-:-:S07]  /*5190*/  IMAD R164, R9, R154, RZ ;  /* 0x0000009a09a47224 */ /* 0x000fce00078e02ff */
.L_x_209:
[----:B------:R-:W-:Y:S05]  /*51a0*/  BSYNC B1 ;  /* 0x0000000000017941 */ /* 0x000fea0003800000 */
.L_x_208:
        /* <DEDUP_REMOVED lines=11> */
.L_x_211:
[----:B------:R-:W-:Y:S05]  /*5260*/  BSYNC B1 ;  /* 0x0000000000017941 */ /* 0x000fea0003800000 */
.L_x_210:
[----:B0-----:R-:W-:Y:S01]  /*5270*/  @!P4 IMAD R9, R50, R153, R164 ;  /* 0x000000993209c224 */ /* 0x001fe200078e02a4 */
[----:B------:R-:W-:Y:S04]  /*5280*/  BSSY B1, `(.L_x_212) ;  /* 0x0000006000017945 */ /* 0x000fe80003800000 */
[----:B------:R0:W-:Y:S01]  /*5290*/  @!P4 STG.E.U8 desc[UR36][R10.64+0x30], R9 ;  /* 0x000030090a00c986 */ /* 0x0001e2000c101124 */
[----:B------:R-:W-:Y:S05]  /*52a0*/  @P3 BRA `(.L_x_213) ;  /* 0x00000000000c3947 */ /* 0x000fea0003800000 */
[----:B--2---:R-:W0:Y:S02]  /*52b0*/  LDG.E.U8 R155, desc[UR36][R12.64+0x31] ;  /* 0x000031240c9b7981 */ /* 0x004e24000c1e1100 */
[----:B0-----:R-:W-:-:S05]  /*52c0*/  PRMT R9, R155, 0x8880, RZ ;  /* 0x000088809b097816 */ /* 0x001fca00000000ff */
[----:B------:R-:W-:-:S07]  /*52d0*/  IMAD R164, R9, R154, RZ ;  /* 0x0000009a09a47224 */ /* 0x000fce00078e02ff */
.L_x_213:
[----:B------:R-:W-:Y:S05]  /*52e0*/  BSYNC B1 ;  /* 0x0000000000017941 */ /* 0x000fea0003800000 */
.L_x_212:
[----:B------:R-:W-:Y:S01]  /*52f0*/  @!P3 IMAD R51, R51, R153, R164 ;  /* 0x000000993333b224 */ /* 0x000fe200078e02a4 */
[----:B------:R-:W-:Y:S04]  /*5300*/  BSSY B1, `(.L_x_214) ;  /* 0x0000006000017945 */ /* 0x000fe80003800000 */
[----:B------:R0:W-:Y:S01]  /*5310*/  @!P3 STG.E.U8 desc[UR36][R10.64+0x31], R51 ;  /* 0x000031330a00b986 */ /* 0x0001e2000c101124 */
[----:B------:R-:W-:Y:S05]  /*5320*/  @P5 BRA `(.L_x_215) ;  /* 0x00000000000c5947 */ /* 0x000fea0003800000 */
[----:B--2---:R-:W0:Y:S02]  /*5330*/  LDG.E.U8 R155, desc[UR36][R4.64+0x38] ;  /* 0x00003824049b7981 */ /* 0x004e24000c1e1100 */
[----:B0-----:R-:W-:-:S05]  /*5340*/  PRMT R9, R155, 0x8880, RZ ;  /* 0x000088809b097816 */ /* 0x001fca00000000ff */
[----:B------:R-:W-:-:S07]  /*5350*/  IMAD R164, R9, R154, RZ ;  /* 0x0000009a09a47224 */ /* 0x000fce00078e02ff */
.L_x_215:
[----:B------:R-:W-:Y:S05]  /*5360*/  BSYNC B1 ;  /* 0x0000000000017941 */ /* 0x000fea0003800000 */
.L_x_214:
[----:B0-----:R-:W-:Y:S01]  /*5370*/  @!P5 IMAD R9, R52, R153, R164 ;  /* 0x000000993409d224 */ /* 0x001fe200078e02a4 */
[----:B------:R-:W-:Y:S04]  /*5380*/  BSSY B1, `(.L_x_216) ;  /* 0x0000006000017945 */ /* 0x000fe80003800000 */
[----:B------:R0:W-:Y:S01]  /*5390*/  @!P5 STG.E.U8 desc[UR36][R6.64+0x38], R9 ;  /* 0x000038090600d986 */ /* 0x0001e2000c101124 */
[----:B------:R-:W-:Y:S05]  /*53a0*/  @P1 BRA `(.L_x_217) ;  /* 0x00000000000c1947 */ /* 0x000fea0003800000 */
[----:B--2---:R-:W0:Y:S02]  /*53b0*/  LDG.E.U8 R155, desc[UR36][R4.64+0x39] ;  /* 0x00003924049b7981 */ /* 0x004e24000c1e1100 */
[----:B0-----:R-:W-:-:S05]  /*53c0*/  PRMT R9, R155, 0x8880, RZ ;  /* 0x000088809b097816 */ /* 0x001fca00000000ff */
[----:B------:R-:W-:-:S07]  /*53d0*/  IMAD R164, R9, R154, RZ ;  /* 0x0000009a09a47224 */ /* 0x000fce00078e02ff */
.L_x_217:
[----:B------:R-:W-:Y:S05]  /*53e0*/  BSYNC B1 ;  /* 0x0000000000017941 */ /* 0x000fea0003800000 */
.L_x_216:
        /* <DEDUP_REMOVED lines=11> */
.L_x_219:
[----:B------:R-:W-:Y:S05]  /*54a0*/  BSYNC B1 ;  /* 0x0000000000017941 */ /* 0x000fea0003800000 */
.L_x_218:
[----:B0-----:R-:W-:Y:S01]  /*54b0*/  @!P4 IMAD R9, R54, R153, R164 ;  /* 0x000000993609c224 */ /* 0x001fe200078e02a4 */
[----:B------:R-:W-:Y:S04]  /*54c0*/  BSSY B1, `(.L_x_220) ;  /* 0x0000006000017945 */ /* 0x000fe80003800000 */
[----:B------:R0:W-:Y:S01]  /*54d0*/  @!P4 STG.E.U8 desc[UR36][R10.64+0x38], R9 ;  /* 0x000038090a00c986 */ /* 0x0001e2000c101124 */
[----:B------:R-:W-:Y:S05]  /*54e0*/  @P3 BRA `(.L_x_221) ;  /* 0x00000000000c3947 */ /* 0x000fea0003800000 */
[----:B--2---:R-:W0:Y:S02]  /*54f0*/  LDG.E.U8 R155, desc[UR36][R12.64+0x39] ;  /* 0x000039240c9b7981 */ /* 0x004e24000c1e1100 */
[----:B0-----:R-:W-:-:S05]  /*5500*/  PRMT R9, R155, 0x8880, RZ ;  /* 0x000088809b097816 */ /* 0x001fca00000000ff */
[----:B------:R-:W-:-:S07]  /*5510*/  IMAD R164, R9, R154, RZ ;  /* 0x0000009a09a47224 */ /* 0x000fce00078e02ff */
.L_x_221:
[----:B------:R-:W-:Y:S05]  /*5520*/  BSYNC B1 ;  /* 0x0000000000017941 */ /* 0x000fea0003800000 */
.L_x_220:
[----:B------:R-:W-:Y:S01]  /*5530*/  @!P3 IMAD R55, R55, R153, R164 ;  /* 0x000000993737b224 */ /* 0x000fe200078e02a4 */
[----:B------:R-:W-:Y:S04]  /*5540*/  BSSY B1, `(.L_x_222) ;  /* 0x0000006000017945 */ /* 0x000fe80003800000 */
[----:B------:R0:W-:Y:S01]  /*5550*/  @!P3 STG.E.U8 desc[UR36][R10.64+0x39], R55 ;  /* 0x000039370a00b986 */ /* 0x0001e2000c101124 */
[----:B------:R-:W-:Y:S05]  /*5560*/  @P5 BRA `(.L_x_223) ;  /* 0x00000000000c5947 */ /* 0x000fea0003800000 */
[----:B--2---:R-:W0:Y:S02]  /*5570*/  LDG.E.U8 R155, desc[UR36][R4.64+0x40] ;  /* 0x00004024049b7981 */ /* 0x004e24000c1e1100 */
[----:B0-----:R-:W-:-:S05]  /*5580*/  PRMT R9, R155, 0x8880, RZ ;  /* 0x000088809b097816 */ /* 0x001fca00000000ff */
[----:B------:R-:W-:-:S07]  /*5590*/  IMAD R164, R9, R154, RZ ;  /* 0x0000009a09a47224 */ /* 0x000fce00078e02ff */
.L_x_223:
[----:B------:R-:W-:Y:S05]  /*55a0*/  BSYNC B1 ;  /* 0x0000000000017941 */ /* 0x000fea0003800000 */
.L_x_222:
[----:B0-----:R-:W-:Y:S01]  /*55b0*/  @!P5 IMAD R9, R56, R153, R164 ;  /* 0x000000993809d224 */ /* 0x001fe200078e02a4 */
[----:B------:R-:W-:Y:S04]  /*55c0*/  BSSY B1, `(.L_x_224) ;  /* 0x0000006000017945 */ /* 0x000fe80003800000 */
[----:B------:R0:W-:Y:S01]  /*55d0*/  @!P5 STG.E.U8 desc[UR36][R6.64+0x40], R9 ;  /* 0x000040090600d986 */ /* 0x0001e2000c101124 */
[----:B------:R-:W-:Y:S05]  /*55e0*/  @P1 BRA `(.L_x_225) ;  /* 0x00000000000c1947 */ /* 0x000fea0003800000 */
[----:B--2---:R-:W0:Y:S02]  /*55f0*/  LDG.E.U8 R155, desc[UR36][R4.64+0x41] ;  /* 0x00004124049b7981 */ /* 0x004e24000c1e1100 */
[----:B0-----:R-:W-:-:S05]  /*5600*/  PRMT R9, R155, 0x8880, RZ ;  /* 0x000088809b097816 */ /* 0x001fca00000000ff */
[----:B------:R-:W-:-:S07]  /*5610*/  IMAD R164, R9, R154, RZ ;  /* 0x0000009a09a47224 */ /* 0x000fce00078e02ff */
.L_x_225:
[----:B------:R-:W-:Y:S05]  /*5620*/  BSYNC B1 ;  /* 0x0000000000017941 */ /* 0x000fea0003800000 */
.L_x_224:
        /* <DEDUP_REMOVED lines=11> */
.L_x_227:
[----:B------:R-:W-:Y:S05]  /*56e0*/  BSYNC B1 ;  /* 0x0000000000017941 */ /* 0x000fea0003800000 */
.L_x_226:
[----:B0-----:R-:W-:Y:S01]  /*56f0*/  @!P4 IMAD R9, R58, R153, R164 ;  /* 0x000000993a09c224 */ /* 0x001fe200078e02a4 */
[----:B------:R-:W-:Y:S04]  /*5700*/  BSSY B1, `(.L_x_228) ;  /* 0x0000006000017945 */ /* 0x000fe80003800000 */
[----:B------:R0:W-:Y:S01]  /*5710*/  @!P4 STG.E.U8 desc[UR36][R10.64+0x40], R9 ;  /* 0x000040090a00c986 */ /* 0x0001e2000c101124 */
[----:B------:R-:W-:Y:S05]  /*5720*/  @P3 BRA `(.L_x_229) ;  /* 0x00000000000c3947 */ /* 0x000fea0003800000 */
[----:B--2---:R-:W0:Y:S02]  /*5730*/  LDG.E.U8 R155, desc[UR36][R12.64+0x41] ;  /* 0x000041240c9b7981 */ /* 0x004e24000c1e1100 */
[----:B0-----:R-:W-:-:S05]  /*5740*/  PRMT R9, R155, 0x8880, RZ ;  /* 0x000088809b097816 */ /* 0x001fca00000000ff */
[----:B------:R-:W-:-:S07]  /*5750*/  IMAD R164, R9, R154, RZ ;  /* 0x0000009a09a47224 */ /* 0x000fce00078e02ff */
.L_x_229:
[----:B------:R-:W-:Y:S05]  /*5760*/  BSYNC B1 ;  /* 0x0000000000017941 */ /* 0x000fea0003800000 */
.L_x_228:
[----:B------:R-:W-:Y:S01]  /*5770*/  @!P3 IMAD R59, R59, R153, R164 ;  /* 0x000000993b3bb224 */ /* 0x000fe200078e02a4 */
[----:B------:R-:W-:Y:S04]  /*5780*/  BSSY B1, `(.L_x_230) ;  /* 0x0000006000017945 */ /* 0x000fe80003800000 */
[----:B------:R0:W-:Y:S01]  /*5790*/  @!P3 STG.E.U8 desc[UR36][R10.64+0x41], R59 ;  /* 0x0000413b0a00b986 */ /* 0x0001e2000c101124 */
[----:B------:R-:W-:Y:S05]  /*57a0*/  @P5 BRA `(.L_x_231) ;  /* 0x00000000000c5947 */ /* 0x000fea0003800000 */
[----:B--2---:R-:W0:Y:S02]  /*57b0*/  LDG.E.U8 R155, desc[UR36][R4.64+0x48] ;  /* 0x00004824049b7981 */ /* 0x004e24000c1e1100 */
[----:B0-----:R-:W-:-:S05]  /*57c0*/  PRMT R9, R155, 0x8880, RZ ;  /* 0x000088809b097816 */ /* 0x001fca00000000ff */
[----:B------:R-:W-:-:S07]  /*57d0*/  IMAD R164, R9, R154, RZ ;  /* 0x0000009a09a47224 */ /* 0x000fce00078e02ff */
.L_x_231:
[----:B------:R-:W-:Y:S05]  /*57e0*/  BSYNC B1 ;  /* 0x0000000000017941 */ /* 0x000fea0003800000 */
.L_x_230:
[----:B0-----:R-:W-:Y:S01]  /*57f0*/  @!P5 IMAD R9, R60, R153, R164 ;  /* 0x000000993c09d224 */ /* 0x001fe200078e02a4 */
[----:B------:R-:W-:Y:S04]  /*5800*/  BSSY B1, `(.L_x_232) ;  /* 0x0000006000017945 */ /* 0x000fe80003800000 */
[----:B------:R0:W-:Y:S01]  /*5810*/  @!P5 STG.E.U8 desc[UR36][R6.64+0x48], R9 ;  /* 0x000048090600d986 */ /* 0x0001e2000c101124 */
[----:B------:R-:W-:Y:S05]  /*5820*/  @P1 BRA `(.L_x_233) ;  /* 0x00000000000c1947 */ /* 0x000fea0003800000 */
[----:B--2---:R-:W0:Y:S02]  /*5830*/  LDG.E.U8 R155, desc[UR36][R4.64+0x49] ;  /* 0x00004924049b7981 */ /* 0x004e24000c1e1100 */
[----:B0-----:R-:W-:-:S05]  /*5840*/  PRMT R9, R155, 0x8880, RZ ;  /* 0x000088809b097816 */ /* 0x001fca00000000ff */
[----:B------:R-:W-:-:S07]  /*5850*/  IMAD R164, R9, R154, RZ ;  /* 0x0000009a09a47224 */ /* 0x000fce00078e02ff */
.L_x_233:
[----:B------:R-:W-:Y:S05]  /*5860*/  BSYNC B1 ;  /* 0x0000000000017941 */ /* 0x000fea0003800000 */
.L_x_232:
        /* <DEDUP_REMOVED lines=11> */
.L_x_235:
[----:B------:R-:W-:Y:S05]  /*5920*/  BSYNC B1 ;  /* 0x0000000000017941 */ /* 0x000fea0003800000 */
.L_x_234:
[----:B0-----:R-:W-:Y:S01]  /*5930*/  @!P4 IMAD R9, R62, R153, R164 ;  /* 0x000000993e09c224 */ /* 0x001fe200078e02a4 */
[----:B------:R-:W-:Y:S04]  /*5940*/  BSSY B1, `(.L_x_236) ;  /* 0x0000006000017945 */ /* 0x000fe80003800000 */
[----:B------:R0:W-:Y:S01]  /*5950*/  @!P4 STG.E.U8 desc[UR36][R10.64+0x48], R9 ;  /* 0x000048090a00c986 */ /* 0x0001e2000c101124 */
[----:B------:R-:W-:Y:S05]  /*5960*/  @P3 BRA `(.L_x_237) ;  /* 0x00000000000c3947 */ /* 0x000fea0003800000 */
[----:B--2---:R-:W0:Y:S02]  /*5970*/  LDG.E.U8 R155, desc[UR36][R12.64+0x49] ;  /* 0x000049240c9b7981 */ /* 0x004e24000c1e1100 */
[----:B0-----:R-:W-:-:S05]  /*5980*/  PRMT R9, R155, 0x8880, RZ ;  /* 0x000088809b097816 */ /* 0x001fca00000000ff */
[----:B------:R-:W-:-:S07]  /*5990*/  IMAD R164, R9, R154, RZ ;  /* 0x0000009a09a47224 */ /* 0x000fce00078e02ff */
.L_x_237:
[----:B------:R-:W-:Y:S05]  /*59a0*/  BSYNC B1 ;  /* 0x0000000000017941 */ /* 0x000fea0003800000 */
.L_x_236:
[----:B------:R-:W-:Y:S01]  /*59b0*/  @!P3 IMAD R63, R63, R153, R164 ;  /* 0x000000993f3fb224 */ /* 0x000fe200078e02a4 */
[----:B------:R-:W-:Y:S04]  /*59c0*/  BSSY B1, `(.L_x_238) ;  /* 0x0000006000017945 */ /* 0x000fe80003800000 */
[----:B------:R0:W-:Y:S01]  /*59d0*/  @!P3 STG.E.U8 desc[UR36][R10.64+0x49], R63 ;  /* 0x0000493f0a00b986 */ /* 0x0001e2000c101124 */
[----:B------:R-:W-:Y:S05]  /*59e0*/  @P5 BRA `(.L_x_239) ;  /* 0x00000000000c5947 */ /* 0x000fea0003800000 */
[----:B--2---:R-:W0:Y:S02]  /*59f0*/  LDG.E.U8 R155, desc[UR36][R4.64+0x50] ;  /* 0x00005024049b7981 */ /* 0x004e24000c1e1100 */
[----:B0-----:R-:W-:-:S05]  /*5a00*/  PRMT R9, R155, 0x8880, RZ ;  /* 0x000088809b097816 */ /* 0x001fca00000000ff */
[----:B------:R-:W-:-:S07]  /*5a10*/  IMAD R164, R9, R154, RZ ;  /* 0x0000009a09a47224 */ /* 0x000fce00078e02ff */
.L_x_239:
[----:B------:R-:W-:Y:S05]  /*5a20*/  BSYNC B1 ;  /* 0x0000000000017941 */ /* 0x000fea0003800000 */
.L_x_238:
[----:B0-----:R-:W-:Y:S01]  /*5a30*/  @!P5 IMAD R9, R64, R153, R164 ;  /* 0x000000994009d224 */ /* 0x001fe200078e02a4 */
[----:B------:R-:W-:Y:S04]  /*5a40*/  BSSY B1, `(.L_x_240) ;  /* 0x0000006000017945 */ /* 0x000fe80003800000 */
[----:B------:R0:W-:Y:S01]  /*5a50*/  @!P5 STG.E.U8 desc[UR36][R6.64+0x50], R9 ;  /* 0x000050090600d986 */ /* 0x0001e2000c101124 */
[----:B------:R-:W-:Y:S05]  /*5a60*/  @P1 BRA `(.L_x_241) ;  /* 0x00000000000c1947 */ /* 0x000fea0003800000 */
[----:B--2---:R-:W0:Y:S02]  /*5a70*/  LDG.E.U8 R155, desc[UR36][R4.64+0x51] ;  /* 0x00005124049b7981 */ /* 0x004e24000c1e1100 */
[----:B0-----:R-:W-:-:S05]  /*5a80*/  PRMT R9, R155, 0x8880, RZ ;  /* 0x000088809b097816 */ /* 0x001fca00000000ff */
[----:B------:R-:W-:-:S07]  /*5a90*/  IMAD R164, R9, R154, RZ ;  /* 0x0000009a09a47224 */ /* 0x000fce00078e02ff */
.L_x_241:
[----:B------:R-:W-:Y:S05]  /*5aa0*/  BSYNC B1 ;  /* 0x0000000000017941 */ /* 0x000fea0003800000 */
.L_x_240:
        /* <DEDUP_REMOVED lines=11> */
.L_x_243:
[----:B------:R-:W-:Y:S05]  /*5b60*/  BSYNC B1 ;  /* 0x0000000000017941 */ /* 0x000fea0003800000 */
.L_x_242:
[----:B0-----:R-:W-:Y:S01]  /*5b70*/  @!P4 IMAD R9, R66, R153, R164 ;  /* 0x000000994209c224 */ /* 0x001fe200078e02a4 */
[----:B------:R-:W-:Y:S04]  /*5b80*/  BSSY B1, `(.L_x_244) ;  /* 0x0000006000017945 */ /* 0x000fe80003800000 */
[----:B------:R0:W-:Y:S01]  /*5b90*/  @!P4 STG.E.U8 desc[UR36][R10.64+0x50], R9 ;  /* 0x000050090a00c986 */ /* 0x0001e2000c101124 */
[----:B------:R-:W-:Y:S05]  /*5ba0*/  @P3 BRA `(.L_x_245) ;  /* 0x00000000000c3947 */ /* 0x000fea0003800000 */
[----:B--2---:R-:W0:Y:S02]  /*5bb0*/  LDG.E.U8 R155, desc[UR36][R12.64+0x51] ;  /* 0x000051240c9b7981 */ /* 0x004e24000c1e1100 */
[----:B0-----:R-:W-:-:S05]  /*5bc0*/  PRMT R9, R155, 0x8880, RZ ;  /* 0x000088809b097816 */ /* 0x001fca00000000ff */
[----:B------:R-:W-:-:S07]  /*5bd0*/  IMAD R164, R9, R154, RZ ;  /* 0x0000009a09a47224 */ /* 0x000fce00078e02ff */
.L_x_245:
[----:B------:R-:W-:Y:S05]  /*5be0*/  BSYNC B1 ;  /* 0x0000000000017941 */ /* 0x000fea0003800000 */
.L_x_244:
[----:B------:R-:W-:Y:S01]  /*5bf0*/  @!P3 IMAD R67, R67, R153, R164 ;  /* 0x000000994343b224 */ /* 0x000fe200078e02a4 */
[----:B------:R-:W-:Y:S04]  /*5c00*/  BSSY B1, `(.L_x_246) ;  /* 0x0000006000017945 */ /* 0x000fe80003800000 */
[----:B------:R0:W-:Y:S01]  /*5c10*/  @!P3 STG.E.U8 desc[UR36][R10.64+0x51], R67 ;  /* 0x000051430a00b986 */ /* 0x0001e2000c101124 */
[----:B------:R-:W-:Y:S05]  /*5c20*/  @P5 BRA `(.L_x_247) ;  /* 0x00000000000c5947 */ /* 0x000fea0003800000 */
[----:B--2---:R-:W0:Y:S02]  /*5c30*/  LDG.E.U8 R155, desc[UR36][R4.64+0x58] ;  /* 0x00005824049b7981 */ /* 0x004e24000c1e1100 */
[----:B0-----:R-:W-:-:S05]  /*5c40*/  PRMT R9, R155, 0x8880, RZ ;  /* 0x000088809b097816 */ /* 0x001fca00000000ff */
[----:B------:R-:W-:-:S07]  /*5c50*/  IMAD R164, R9, R154, RZ ;  /* 0x0000009a09a47224 */ /* 0x000fce00078e02ff */
.L_x_247:
[----:B------:R-:W-:Y:S05]  /*5c60*/  BSYNC B1 ;  /* 0x0000000000017941 */ /* 0x000fea0003800000 */
.L_x_246:
[----:B0-----:R-:W-:Y:S01]  /*5c70*/  @!P5 IMAD R9, R68, R153, R164 ;  /* 0x000000994409d224 */ /* 0x001fe200078e02a4 */
[----:B------:R-:W-:Y:S04]  /*5c80*/  BSSY B1, `(.L_x_248) ;  /* 0x0000006000017945 */ /* 0x000fe80003800000 */
[----:B------:R0:W-:Y:S01]  /*5c90*/  @!P5 STG.E.U8 desc[UR36][R6.64+0x58], R9 ;  /* 0x000058090600d986 */ /* 0x0001e2000c101124 */
[----:B------:R-:W-:Y:S05]  /*5ca0*/  @P1 BRA `(.L_x_249) ;  /* 0x00000000000c1947 */ /* 0x000fea0003800000 */
[----:B--2---:R-:W0:Y:S02]  /*5cb0*/  LDG.E.U8 R155, desc[UR36][R4.64+0x59] ;  /* 0x00005924049b7981 */ /* 0x004e24000c1e1100 */
[----:B0-----:R-:W-:-:S05]  /*5cc0*/  PRMT R9, R155, 0x8880, RZ ;  /* 0x000088809b097816 */ /* 0x001fca00000000ff */
[----:B------:R-:W-:-:S07]  /*5cd0*/  IMAD R164, R9, R154, RZ ;  /* 0x0000009a09a47224 */ /* 0x000fce00078e02ff */
.L_x_249:
[----:B------:R-:W-:Y:S05]  /*5ce0*/  BSYNC B1 ;  /* 0x0000000000017941 */ /* 0x000fea0003800000 */
.L_x_248:
        /* <DEDUP_REMOVED lines=11> */
.L_x_251:
[----:B------:R-:W-:Y:S05]  /*5da0*/  BSYNC B1 ;  /* 0x0000000000017941 */ /* 0x000fea0003800000 */
.L_x_250:
[----:B0-----:R-:W-:Y:S01]  /*5db0*/  @!P4 IMAD R9, R70, R153, R164 ;  /* 0x000000994609c224 */ /* 0x001fe200078e02a4 */
[----:B------:R-:W-:Y:S04]  /*5dc0*/  BSSY B1, `(.L_x_252) ;  /* 0x0000006000017945 */ /* 0x000fe80003800000 */
[----:B------:R0:W-:Y:S01]  /*5dd0*/  @!P4 STG.E.U8 desc[UR36][R10.64+0x58], R9 ;  /* 0x000058090a00c986 */ /* 0x0001e2000c101124 */
[----:B------:R-:W-:Y:S05]  /*5de0*/  @P3 BRA `(.L_x_253) ;  /* 0x00000000000c3947 */ /* 0x000fea0003800000 */
[----:B--2---:R-:W0:Y:S02]  /*5df0*/  LDG.E.U8 R155, desc[UR36][R12.64+0x59] ;  /* 0x000059240c9b7981 */ /* 0x004e24000c1e1100 */
[----:B0-----:R-:W-:-:S05]  /*5e00*/  PRMT R9, R155, 0x8880, RZ ;  /* 0x000088809b097816 */ /* 0x001fca00000000ff */
[----:B------:R-:W-:-:S07]  /*5e10*/  IMAD R164, R9, R154, RZ ;  /* 0x0000009a09a47224 */ /* 0x000fce00078e02ff */
.L_x_253:
[----:B------:R-:W-:Y:S05]  /*5e20*/  BSYNC B1 ;  /* 0x0000000000017941 */ /* 0x000fea0003800000 */
.L_x_252:
[----:B------:R-:W-:Y:S01]  /*5e30*/  @!P3 IMAD R71, R71, R153, R164 ;  /* 0x000000994747b224 */ /* 0x000fe200078e02a4 */
[----:B------:R-:W-:Y:S04]  /*5e40*/  BSSY B1, `(.L_x_254) ;  /* 0x0000006000017945 */ /* 0x000fe80003800000 */
[----:B------:R0:W-:Y:S01]  /*5e50*/  @!P3 STG.E.U8 desc[UR36][R10.64+0x59], R71 ;  /* 0x000059470a00b986 */ /* 0x0001e2000c101124 */
[----:B------:R-:W-:Y:S05]  /*5e60*/  @P5 BRA `(.L_x_255) ;  /* 0x00000000000c5947 */ /* 0x000fea0003800000 */
[----:B--2---:R-:W0:Y:S02]  /*5e70*/  LDG.E.U8 R155, desc[UR36][R4.64+0x60] ;  /* 0x00006024049b7981 */ /* 0x004e24000c1e1100 */
[----:B0-----:R-:W-:-:S05]  /*5e80*/  PRMT R9, R155, 0x8880, RZ ;  /* 0x000088809b097816 */ /* 0x001fca00000000ff */
[----:B------:R-:W-:-:S07]  /*5e90*/  IMAD R164, R9, R154, RZ ;  /* 0x0000009a09a47224 */ /* 0x000fce00078e02ff */
.L_x_255:
[----:B------:R-:W-:Y:S05]  /*5ea0*/  BSYNC B1 ;  /* 0x0000000000017941 */ /* 0x000fea0003800000 */
.L_x_254:
[----:B0-----:R-:W-:Y:S01]  /*5eb0*/  @!P5 IMAD R9, R72, R153, R164 ;  /* 0x000000994809d224 */ /* 0x001fe200078e02a4 */
[----:B------:R-:W-:Y:S04]  /*5ec0*/  BSSY B1, `(.L_x_256) ;  /* 0x0000006000017945 */ /* 0x000fe80003800000 */
[----:B------:R0:W-:Y:S01]  /*5ed0*/  @!P5 STG.E.U8 desc[UR36][R6.64+0x60], R9 ;  /* 0x000060090600d986 */ /* 0x0001e2000c101124 */
[----:B------:R-:W-:Y:S05]  /*5ee0*/  @P1 BRA `(.L_x_257) ;  /* 0x00000000000c1947 */ /* 0x000fea0003800000 */
[----:B--2---:R-:W0:Y:S02]  /*5ef0*/  LDG.E.U8 R155, desc[UR36][R4.64+0x61] ;  /* 0x00006124049b7981 */ /* 0x004e24000c1e1100 */
[----:B0-----:R-:W-:-:S05]  /*5f00*/  PRMT R9, R155, 0x8880, RZ ;  /* 0x000088809b097816 */ /* 0x001fca00000000ff */
[----:B------:R-:W-:-:S07]  /*5f10*/  IMAD R164, R9, R154, RZ ;  /* 0x0000009a09a47224 */ /* 0x000fce00078e02ff */
.L_x_257:
[----:B------:R-:W-:Y:S05]  /*5f20*/  BSYNC B1 ;  /* 0x0000000000017941 */ /* 0x000fea0003800000 */
.L_x_256:
        /* <DEDUP_REMOVED lines=11> */
.L_x_259:
[----:B------:R-:W-:Y:S05]  /*5fe0*/  BSYNC B1 ;  /* 0x0000000000017941 */ /* 0x000fea0003800000 */
.L_x_258:
[----:B0-----:R-:W-:Y:S01]  /*5ff0*/  @!P4 IMAD R9, R74, R153, R164 ;  /* 0x000000994a09c224 */ /* 0x001fe200078e02a4 */
[----:B------:R-:W-:Y:S04]  /*6000*/  BSSY B1, `(.L_x_260) ;  /* 0x0000006000017945 */ /* 0x000fe80003800000 */
[----:B------:R0:W-:Y:S01]  /*6010*/  @!P4 STG.E.U8 desc[UR36][R10.64+0x60], R9 ;  /* 0x000060090a00c986 */ /* 0x0001e2000c101124 */
[----:B------:R-:W-:Y:S05]  /*6020*/  @P3 BRA `(.L_x_261) ;  /* 0x00000000000c3947 */ /* 0x000fea0003800000 */
[----:B--2---:R-:W0:Y:S02]  /*6030*/  LDG.E.U8 R155, desc[UR36][R12.64+0x61] ;  /* 0x000061240c9b7981 */ /* 0x004e24000c1e1100 */
[----:B0-----:R-:W-:-:S05]  /*6040*/  PRMT R9, R155, 0x8880, RZ ;  /* 0x000088809b097816 */ /* 0x001fca00000000ff */
[----:B------:R-:W-:-:S07]  /*6050*/  IMAD R164, R9, R154, RZ ;  /* 0x0000009a09a47224 */ /* 0x000fce00078e02ff */
.L_x_261:
[----:B------:R-:W-:Y:S05]  /*6060*/  BSYNC B1 ;  /* 0x0000000000017941 */ /* 0x000fea0003800000 */
.L_x_260:
[----:B------:R-:W-:Y:S01]  /*6070*/  @!P3 IMAD R75, R75, R153, R164 ;  /* 0x000000994b4bb224 */ /* 0x000fe200078e02a4 */
[----:B------:R-:W-:Y:S04]  /*6080*/  BSSY B1, `(.L_x_262) ;  /* 0x0000006000017945 */ /* 0x000fe80003800000 */
[----:B------:R0:W-:Y:S01]  /*6090*/  @!P3 STG.E.U8 desc[UR36][R10.64+0x61], R75 ;  /* 0x0000614b0a00b986 */ /* 0x0001e2000c101124 */
[----:B------:R-:W-:Y:S05]  /*60a0*/  @P5 BRA `(.L_x_263) ;  /* 0x00000000000c5947 */ /* 0x000fea0003800000 */
[----:B--2---:R-:W0:Y:S02]  /*60b0*/  LDG.E.U8 R155, desc[UR36][R4.64+0x68] ;  /* 0x00006824049b7981 */ /* 0x004e24000c1e1100 */
[----:B0-----:R-:W-:-:S05]  /*60c0*/  PRMT R9, R155, 0x8880, RZ ;  /* 0x000088809b097816 */ /* 0x001fca00000000ff */
[----:B------:R-:W-:-:S07]  /*60d0*/  IMAD R164, R9, R154, RZ ;  /* 0x0000009a09a47224 */ /* 0x000fce00078e02ff */
.L_x_263:
[----:B------:R-:W-:Y:S05]  /*60e0*/  BSYNC B1 ;  /* 0x0000000000017941 */ /* 0x000fea0003800000 */
.L_x_262:
[----:B0-----:R-:W-:Y:S01]  /*60f0*/  @!P5 IMAD R9, R76, R153, R164 ;  /* 0x000000994c09d224 */ /* 0x001fe200078e02a4 */
[----:B------:R-:W-:Y:S04]  /*6100*/  BSSY B1, `(.L_x_264) ;  /* 0x0000006000017945 */ /* 0x000fe80003800000 */
[----:B------:R0:W-:Y:S01]  /*6110*/  @!P5 STG.E.U8 desc[UR36][R6.64+0x68], R9 ;  /* 0x000068090600d986 */ /* 0x0001e2000c101124 */
[----:B------:R-:W-:Y:S05]  /*6120*/  @P1 BRA `(.L_x_265) ;  /* 0x00000000000c1947 */ /* 0x000fea0003800000 */
[----:B--2---:R-:W0:Y:S02]  /*6130*/  LDG.E.U8 R155, desc[UR36][R4.64+0x69] ;  /* 0x00006924049b7981 */ /* 0x004e24000c1e1100 */
[----:B0-----:R-:W-:-:S05]  /*6140*/  PRMT R9, R155, 0x8880, RZ ;  /* 0x000088809b097816 */ /* 0x001fca00000000ff */
[----:B------:R-:W-:-:S07]  /*6150*/  IMAD R164, R9, R154, RZ ;  /* 0x0000009a09a47224 */ /* 0x000fce00078e02ff */
.L_x_265:
[----:B------:R-:W-:Y:S05]  /*6160*/  BSYNC B1 ;  /* 0x0000000000017941 */ /* 0x000fea0003800000 */
.L_x_264:
        /* <DEDUP_REMOVED lines=11> */
.L_x_267:
[----:B------:R-:W-:Y:S05]  /*6220*/  BSYNC B1 ;  /* 0x0000000000017941 */ /* 0x000fea0003800000 */
.L_x_266:
[----:B0-----:R-:W-:Y:S01]  /*6230*/  @!P4 IMAD R9, R78, R153, R164 ;  /* 0x000000994e09c224 */ /* 0x001fe200078e02a4 */
[----:B------:R-:W-:Y:S04]  /*6240*/  BSSY B1, `(.L_x_268) ;  /* 0x0000006000017945 */ /* 0x000fe80003800000 */
[----:B------:R0:W-:Y:S01]  /*6250*/  @!P4 STG.E.U8 desc[UR36][R10.64+0x68], R9 ;  /* 0x000068090a00c986 */ /* 0x0001e2000c101124 */
[----:B------:R-:W-:Y:S05]  /*6260*/  @P3 BRA `(.L_x_269) ;  /* 0x00000000000c3947 */ /* 0x000fea0003800000 */
[----:B--2---:R-:W0:Y:S02]  /*6270*/  LDG.E.U8 R155, desc[UR36][R12.64+0x69] ;  /* 0x000069240c9b7981 */ /* 0x004e24000c1e1100 */
[----:B0-----:R-:W-:-:S05]  /*6280*/  PRMT R9, R155, 0x8880, RZ ;  /* 0x000088809b097816 */ /* 0x001fca00000000ff */
[----:B------:R-:W-:-:S07]  /*6290*/  IMAD R164, R9, R154, RZ ;  /* 0x0000009a09a47224 */ /* 0x000fce00078e02ff */
.L_x_269:
[----:B------:R-:W-:Y:S05]  /*62a0*/  BSYNC B1 ;  /* 0x0000000000017941 */ /* 0x000fea0003800000 */
.L_x_268:
[----:B------:R-:W-:Y:S01]  /*62b0*/  @!P3 IMAD R79, R79, R153, R164 ;  /* 0x000000994f4fb224 */ /* 0x000fe200078e02a4 */
[----:B------:R-:W-:Y:S04]  /*62c0*/  BSSY B1, `(.L_x_270) ;  /* 0x0000006000017945 */ /* 0x000fe80003800000 */
[----:B------:R0:W-:Y:S01]  /*62d0*/  @!P3 STG.E.U8 desc[UR36][R10.64+0x69], R79 ;  /* 0x0000694f0a00b986 */ /* 0x0001e2000c101124 */
[----:B------:R-:W-:Y:S05]  /*62e0*/  @P5 BRA `(.L_x_271) ;  /* 0x00000000000c5947 */ /* 0x000fea0003800000 */
[----:B--2---:R-:W0:Y:S02]  /*62f0*/  LDG.E.U8 R155, desc[UR36][R4.64+0x70] ;  /* 0x00007024049b7981 */ /* 0x004e24000c1e1100 */
[----:B0-----:R-:W-:-:S05]  /*6300*/  PRMT R9, R155, 0x8880, RZ ;  /* 0x000088809b097816 */ /* 0x001fca00000000ff */
[----:B------:R-:W-:-:S07]  /*6310*/  IMAD R164, R9, R154, RZ ;  /* 0x0000009a09a47224 */ /* 0x000fce00078e02ff */
.L_x_271:
[----:B------:R-:W-:Y:S05]  /*6320*/  BSYNC B1 ;  /* 0x0000000000017941 */ /* 0x000fea0003800000 */
.L_x_270:
[----:B0-----:R-:W-:Y:S01]  /*6330*/  @!P5 IMAD R9, R80, R153, R164 ;  /* 0x000000995009d224 */ /* 0x001fe200078e02a4 */
[----:B------:R-:W-:Y:S04]  /*6340*/  BSSY B1, `(.L_x_272) ;  /* 0x0000006000017945 */ /* 0x000fe80003800000 */
[----:B------:R0:W-:Y:S01]  /*6350*/  @!P5 STG.E.U8 desc[UR36][R6.64+0x70], R9 ;  /* 0x000070090600d986 */ /* 0x0001e2000c101124 */
[----:B------:R-:W-:Y:S05]  /*6360*/  @P1 BRA `(.L_x_273) ;  /* 0x00000000000c1947 */ /* 0x000fea0003800000 */
[----:B--2---:R-:W0:Y:S02]  /*6370*/  LDG.E.U8 R155, desc[UR36][R4.64+0x71] ;  /* 0x00007124049b7981 */ /* 0x004e24000c1e1100 */
[----:B0-----:R-:W-:-:S05]  /*6380*/  PRMT R9, R155, 0x8880, RZ ;  /* 0x000088809b097816 */ /* 0x001fca00000000ff */
[----:B------:R-:W-:-:S07]  /*6390*/  IMAD R164, R9, R154, RZ ;  /* 0x0000009a09a47224 */ /* 0x000fce00078e02ff */
.L_x_273:
[----:B------:R-:W-:Y:S05]  /*63a0*/  BSYNC B1 ;  /* 0x0000000000017941 */ /* 0x000fea0003800000 */
.L_x_272:
[----:B------:R-:W-:Y:S01]  /*63b0*/  ISETP.LT.OR P4, PT, R3, 0x71, !P0 ;  /* 0x000000710300780c */ /* 0x000fe20004781670 */
[----:B------:R-:W-:Y:S01]  /*63c0*/  @!P1 IMAD R81, R81, R153, R164 ;  /* 0x0000009951519224 */ /* 0x000fe200078e02a4 */
[----:B------:R-:W-:Y:S01]  /*63d0*/  BSSY B1, `(.L_x_274) ;  /* 0x000000a000017945 */ /* 0x000fe20003800000 */
[C---:B------:R-:W-:Y:S02]  /*63e0*/  ISETP.LT.OR P3, PT, R3.reuse, 0x72, !P0 ;  /* 0x000000720300780c */ /* 0x040fe40004761670 */
        /* <DEDUP_REMOVED lines=8> */
.L_x_275:
[----:B------:R-:W-:Y:S05]  /*6470*/  BSYNC B1 ;  /* 0x0000000000017941 */ /* 0x000fea0003800000 */
.L_x_274:
[----:B0-----:R-:W-:Y:S01]  /*6480*/  @!P4 IMAD R9, R82, R153, R164 ;  /* 0x000000995209c224 */ /* 0x001fe200078e02a4 */
[----:B------:R-:W-:Y:S04]  /*6490*/  BSSY B1, `(.L_x_276) ;  /* 0x0000006000017945 */ /* 0x000fe80003800000 */
[----:B------:R0:W-:Y:S01]  /*64a0*/  @!P4 STG.E.U8 desc[UR36][R10.64+0x70], R9 ;  /* 0x000070090a00c986 */ /* 0x0001e2000c101124 */
[----:B------:R-:W-:Y:S05]  /*64b0*/  @P3 BRA `(.L_x_277) ;  /* 0x00000000000c3947 */ /* 0x000fea0003800000 */
[----:B--2---:R-:W0:Y:S02]  /*64c0*/  LDG.E.U8 R155, desc[UR36][R12.64+0x71] ;  /* 0x000071240c9b7981 */ /* 0x004e24000c1e1100 */
[----:B0-----:R-:W-:-:S05]  /*64d0*/  PRMT R9, R155, 0x8880, RZ ;  /* 0x000088809b097816 */ /* 0x001fca00000000ff */
[----:B------:R-:W-:-:S07]  /*64e0*/  IMAD R164, R9, R154, RZ ;  /* 0x0000009a09a47224 */ /* 0x000fce00078e02ff */
.L_x_277:
[----:B------:R-:W-:Y:S05]  /*64f0*/  BSYNC B1 ;  /* 0x0000000000017941 */ /* 0x000fea0003800000 */
.L_x_276:
[----:B------:R-:W-:Y:S01]  /*6500*/  @!P3 IMAD R83, R83, R153, R164 ;  /* 0x000000995353b224 */ /* 0x000fe200078e02a4 */
[----:B------:R-:W-:Y:S04]  /*6510*/  BSSY B1, `(.L_x_278) ;  /* 0x0000006000017945 */ /* 0x000fe80003800000 */
[----:B------:R0:W-:Y:S01]  /*6520*/  @!P3 STG.E.U8 desc[UR36][R10.64+0x71], R83 ;  /* 0x000071530a00b986 */ /* 0x0001e2000c101124 */
[----:B------:R-:W-:Y:S05]  /*6530*/  @P1 BRA `(.L_x_279) ;  /* 0x00000000000c1947 */ /* 0x000fea0003800000 */
[----:B--2---:R-:W0:Y:S02]  /*6540*/  LDG.E.U8 R155, desc[UR36][R4.64+0x78] ;  /* 0x00007824049b7981 */ /* 0x004e24000c1e1100 */
[----:B0-----:R-:W-:-:S05]  /*6550*/  PRMT R9, R155, 0x8880, RZ ;  /* 0x000088809b097816 */ /* 0x001fca00000000ff */
[----:B------:R-:W-:-:S07]  /*6560*/  IMAD R164, R9, R154, RZ ;  /* 0x0000009a09a47224 */ /* 0x000fce00078e02ff */
.L_x_279:
[----:B------:R-:W-:Y:S05]  /*6570*/  BSYNC B1 ;  /* 0x0000000000017941 */ /* 0x000fea0003800000 */
.L_x_278:
[----:B0-----:R-:W-:Y:S01]  /*6580*/  @!P1 IMAD R9, R84, R153, R164 ;  /* 0x0000009954099224 */ /* 0x001fe200078e02a4 */
[----:B------:R-:W-:Y:S04]  /*6590*/  BSSY B1, `(.L_x_280) ;  /* 0x0000006000017945 */ /* 0x000fe80003800000 */
[----:B------:R0:W-:Y:S01]  /*65a0*/  @!P1 STG.E.U8 desc[UR36][R6.64+0x78], R9 ;  /* 0x0000780906009986 */ /* 0x0001e2000c101124 */
[----:B------:R-:W-:Y:S05]  /*65b0*/  @P2 BRA `(.L_x_281) ;  /* 0x00000000000c2947 */ /* 0x000fea0003800000 */
[----:B--2---:R-:W0:Y:S02]  /*65c0*/  LDG.E.U8 R155, desc[UR36][R4.64+0x79] ;  /* 0x00007924049b7981 */ /* 0x004e24000c1e1100 */
[----:B0-----:R-:W-:-:S05]  /*65d0*/  PRMT R9, R155, 0x8880, RZ ;  /* 0x000088809b097816 */ /* 0x001fca00000000ff */
[----:B------:R-:W-:-:S07]  /*65e0*/  IMAD R164, R9, R154, RZ ;  /* 0x0000009a09a47224 */ /* 0x000fce00078e02ff */
.L_x_281:
[----:B------:R-:W-:Y:S05]  /*65f0*/  BSYNC B1 ;  /* 0x0000000000017941 */ /* 0x000fea0003800000 */
.L_x_280:
[----:B------:R-:W-:Y:S01]  /*6600*/  @!P2 IMAD R85, R85, R153, R164 ;  /* 0x000000995555a224 */ /* 0x000fe200078e02a4 */
[----:B------:R-:W-:Y:S04]  /*6610*/  BSSY B1, `(.L_x_282) ;  /* 0x0000006000017945 */ /* 0x000fe80003800000 */
[----:B------:R0:W-:Y:S01]  /*6620*/  @!P2 STG.E.U8 desc[UR36][R6.64+0x79], R85 ;  /* 0x000079550600a986 */ /* 0x0001e2000c101124 */
[----:B------:R-:W-:Y:S05]  /*6630*/  @P5 BRA `(.L_x_283) ;  /* 0x00000000000c5947 */ /* 0x000fea0003800000 */
[----:B--2---:R-:W2:Y:S02]  /*6640*/  LDG.E.U8 R155, desc[UR36][R12.64+0x78] ;  /* 0x000078240c9b7981 */ /* 0x004ea4000c1e1100 */
[----:B--2---:R-:W-:-:S05]  /*6650*/  PRMT R5, R155, 0x8880, RZ ;  /* 0x000088809b057816 */ /* 0x004fca00000000ff */
[----:B------:R-:W-:-:S07]  /*6660*/  IMAD R164, R5, R154, RZ ;  /* 0x0000009a05a47224 */ /* 0x000fce00078e02ff */
.L_x_283:
[----:B------:R-:W-:Y:S05]  /*6670*/  BSYNC B1 ;  /* 0x0000000000017941 */ /* 0x000fea0003800000 */
.L_x_282:
[----:B------:R-:W-:Y:S01]  /*6680*/  @!P5 IMAD R5, R86, R153, R164 ;  /* 0x000000995605d224 */ /* 0x000fe200078e02a4 */
[----:B------:R-:W-:Y:S01]  /*6690*/  ISETP.LT.OR P0, PT, R3, 0x7a, !P0 ;  /* 0x0000007a0300780c */ /* 0x000fe20004701670 */
[----:B------:R-:W-:Y:S03]  /*66a0*/  BSSY B1, `(.L_x_284) ;  /* 0x0000006000017945 */ /* 0x000fe60003800000 */
[----:B------:R0:W-:Y:S09]  /*66b0*/  @!P5 STG.E.U8 desc[UR36][R10.64+0x78], R5 ;  /* 0x000078050a00d986 */ /* 0x0001f2000c101124 */
[----:B------:R-:W-:Y:S05]  /*66c0*/  @P0 BRA `(.L_x_285) ;  /* 0x00000000000c0947 */ /* 0x000fea0003800000 */
[----:B--2---:R-:W2:Y:S02]  /*66d0*/  LDG.E.U8 R155, desc[UR36][R12.64+0x79] ;  /* 0x000079240c9b7981 */ /* 0x004ea4000c1e1100 */
[----:B--2---:R-:W-:-:S05]  /*66e0*/  PRMT R3, R155, 0x8880, RZ ;  /* 0x000088809b037816 */ /* 0x004fca00000000ff */
[----:B------:R-:W-:-:S07]  /*66f0*/  IMAD R164, R3, R154, RZ ;  /* 0x0000009a03a47224 */ /* 0x000fce00078e02ff */
.L_x_285:
[----:B------:R-:W-:Y:S05]  /*6700*/  BSYNC B1 ;  /* 0x0000000000017941 */ /* 0x000fea0003800000 */
.L_x_284:
[----:B------:R-:W-:Y:S01]  /*6710*/  IMAD R87, R87, R153, R164 ;  /* 0x0000009957577224 */ /* 0x000fe200078e02a4 */
[----:B------:R-:W-:Y:S06]  /*6720*/  @P0 BRA `(.L_x_286) ;  /* 0x0000001800180947 */ /* 0x000fec0003800000 */
[----:B------:R0:W-:Y:S01]  /*6730*/  STG.E.U8 desc[UR36][R10.64+0x79], R87 ;  /* 0x000079570a007986 */ /* 0x0001e2000c101124 */
[----:B------:R-:W-:Y:S05]  /*6740*/  BRA `(.L_x_286) ;  /* 0x0000001800107947 */ /* 0x000fea0003800000 */
.L_x_29:
[C---:B------:R-:W-:Y:S02]  /*6750*/  ISETP.GE.AND P2, PT, R0.reuse, 0x1, PT ;  /* 0x000000010000780c */ /* 0x040fe40003f46270 */
[----:B------:R-:W-:Y:S02]  /*6760*/  ISETP.GE.AND P0, PT, R0, 0x9, PT ;  /* 0x000000090000780c */ /* 0x000fe40003f06270 */
[C---:B------:R-:W-:Y:S02]  /*6770*/  ISETP.LT.OR P3, PT, R3.reuse, 0x1, !P2 ;  /* 0x000000010300780c */ /* 0x040fe40005761670 */
[C---:B------:R-:W-:Y:S02]  /*6780*/  ISETP.LT.OR P5, PT, R3.reuse, 0x2, !P2 ;  /* 0x000000020300780c */ /* 0x040fe400057a1670 */
[C---:B------:R-:W-:Y:S02]  /*6790*/  ISETP.LT.OR P1, PT, R3.reuse, 0x1, !P0 ;  /* 0x000000010300780c */ /* 0x040fe40004721670 */
[----:B------:R-:W-:-:S07]  /*67a0*/  ISETP.LT.OR P4, PT, R3, 0x2, !P0 ;  /* 0x000000020300780c */ /* 0x000fce0004781670 */
[-C--:B------:R-:W-:Y:S02]  /*67b0*/  @!P3 IMAD R5, R88, R153.reuse, RZ ;  /* 0x000000995805b224 */ /* 0x080fe400078e02ff */
[-C--:B------:R-:W-:Y:S02]  /*67c0*/  @!P5 IMAD R89, R89, R153.reuse, RZ ;  /* 0x000000995959d224 */ /* 0x080fe400078e02ff */
[-C--:B------:R-:W-:Y:S01]  /*67d0*/  @!P1 IMAD R13, R90, R153.reuse, RZ ;  /* 0x000000995a0d9224 */ /* 0x080fe200078e02ff */
[----:B------:R0:W-:Y:S01]  /*67e0*/  @!P3 STG.E.U8 desc[UR36][R158.64], R5 ;  /* 0x000000059e00b986 */ /* 0x0001e2000c101124 */
[----:B------:R-:W-:Y:S01]  /*67f0*/  ISETP.LT.OR P3, PT, R3, 0x9, !P2 ;  /* 0x000000090300780c */ /* 0x000fe20005761670 */
[----:B------:R-:W-:Y:S02]  /*6800*/  @!P4 IMAD R91, R91, R153, RZ ;  /* 0x000000995b5bc224 */ /* 0x000fe400078e02ff */
[----:B------:R-:W-:Y:S01]  /*6810*/  @!P5 STG.E.U8 desc[UR36][R158.64+0x1], R89 ;  /* 0x000001599e00d986 */ /* 0x000fe2000c101124 */
[----:B------:R-:W-:-:S03]  /*6820*/  ISETP.LT.OR P5, PT, R3, 0xa, !P2 ;  /* 0x0000000a0300780c */ /* 0x000fc600057a1670 */
[----:B------:R1:W-:Y:S01]  /*6830*/  @!P1 STG.E.U8 desc[UR36][R8.64], R13 ;  /* 0x0000000d08009986 */ /* 0x0003e2000c101124 */
[----:B------:R-:W-:-:S03]  /*6840*/  ISETP.LT.OR P1, PT, R3, 0x9, !P0 ;  /* 0x000000090300780c */ /* 0x000fc60004721670 */
[----:B------:R-:W-:Y:S01]  /*6850*/  @!P4 STG.E.U8 desc[UR36][R8.64+0x1], R91 ;  /* 0x0000015b0800c986 */ /* 0x000fe2000c101124 */
[----:B------:R-:W-:Y:S01]  /*6860*/  ISETP.LT.OR P4, PT, R3, 0xa, !P0 ;  /* 0x0000000a0300780c */ /* 0x000fe20004781670 */
[----:B------:R-:W-:-:S04]  /*6870*/  @!P3 IMAD R15, R92, R153, RZ ;  /* 0x000000995c0fb224 */ /* 0x000fc800078e02ff */
[-C--:B------:R-:W-:Y:S01]  /*6880*/  @!P5 IMAD R93, R93, R153.reuse, RZ ;  /* 0x000000995d5dd224 */ /* 0x080fe200078e02ff */
[----:B------:R3:W-:Y:S01]  /*6890*/  @!P3 STG.E.U8 desc[UR36][R158.64+0x8], R15 ;  /* 0x0000080f9e00b986 */ /* 0x0007e2000c101124 */
[C---:B------:R-:W-:Y:S02]  /*68a0*/  ISETP.LT.OR P3, PT, R3.reuse, 0x11, !P2 ;  /* 0x000000110300780c */ /* 0x040fe40005761670 */
[-C--:B0-----:R-:W-:Y:S01]  /*68b0*/  @!P1 IMAD R5, R94, R153.reuse, RZ ;  /* 0x000000995e059224 */ /* 0x081fe200078e02ff */
[----:B------:R-:W-:Y:S01]  /*68c0*/  @!P5 STG.E.U8 desc[UR36][R158.64+0x9], R93 ;  /* 0x0000095d9e00d986 */ /* 0x000fe2000c101124 */
[----:B------:R-:W-:Y:S02]  /*68d0*/  ISETP.LT.OR P5, PT, R3, 0x12, !P2 ;  /* 0x000000120300780c */ /* 0x000fe400057a1670 */
[----:B------:R-:W-:Y:S01]  /*68e0*/  @!P4 IMAD R95, R95, R153, RZ ;  /* 0x000000995f5fc224 */ /* 0x000fe200078e02ff */
[----:B------:R0:W-:Y:S01]  /*68f0*/  @!P1 STG.E.U8 desc[UR36][R8.64+0x8], R5 ;  /* 0x0000080508009986 */ /* 0x0001e2000c101124 */
[----:B------:R-:W-:-:S03]  /*6900*/  ISETP.LT.OR P1, PT, R3, 0x11, !P0 ;  /* 0x000000110300780c */ /* 0x000fc60004721670 */
[----:B------:R-:W-:Y:S01]  /*6910*/  @!P4 STG.E.U8 desc[UR36][R8.64+0x9], R95 ;  /* 0x0000095f0800c986 */ /* 0x000fe2000c101124 */
[----:B------:R-:W-:Y:S01]  /*6920*/  ISETP.LT.OR P4, PT, R3, 0x12, !P0 ;  /* 0x000000120300780c */ /* 0x000fe20004781670 */
[----:B-1----:R-:W-:-:S04]  /*6930*/  @!P3 IMAD R13, R96, R153, RZ ;  /* 0x00000099600db224 */ /* 0x002fc800078e02ff */
[-C--:B------:R-:W-:Y:S01]  /*6940*/  @!P5 IMAD R97, R97, R153.reuse, RZ ;  /* 0x000000996161d224 */ /* 0x080fe200078e02ff */
[----:B------:R1:W-:Y:S01]  /*6950*/  @!P3 STG.E.U8 desc[UR36][R158.64+0x10], R13 ;  /* 0x0000100d9e00b986 */ /* 0x0003e2000c101124 */
[C---:B------:R-:W-:Y:S02]  /*6960*/  ISETP.LT.OR P3, PT, R3.reuse, 0x19, !P2 ;  /* 0x000000190300780c */ /* 0x040fe40005761670 */
[-C--:B---3--:R-:W-:Y:S01]  /*6970*/  @!P1 IMAD R15, R98, R153.reuse, RZ ;  /* 0x00000099620f9224 */ /* 0x088fe200078e02ff */
[----:B------:R-:W-:Y:S01]  /*6980*/  @!P5 STG.E.U8 desc[UR36][R158.64+0x11], R97 ;  /* 0x000011619e00d986 */ /* 0x000fe2000c101124 */
[----:B------:R-:W-:Y:S02]  /*6990*/  ISETP.LT.OR P5, PT, R3, 0x1a, !P2 ;  /* 0x0000001a0300780c */ /* 0x000fe400057a1670 */
[----:B------:R-:W-:Y:S01]  /*69a0*/  @!P4 IMAD R99, R99, R153, RZ ;  /* 0x000000996363c224 */ /* 0x000fe200078e02ff */
[----:B------:R3:W-:Y:S01]  /*69b0*/  @!P1 STG.E.U8 desc[UR36][R8.64+0x10], R15 ;  /* 0x0000100f08009986 */ /* 0x0007e2000c101124 */
[----:B------:R-:W-:-:S03]  /*69c0*/  ISETP.LT.OR P1, PT, R3, 0x19, !P0 ;  /* 0x000000190300780c */ /* 0x000fc60004721670 */
[----:B------:R-:W-:Y:S01]  /*69d0*/  @!P4 STG.E.U8 desc[UR36][R8.64+0x11], R99 ;  /* 0x000011630800c986 */ /* 0x000fe2000c101124 */
[----:B------:R-:W-:Y:S01]  /*69e0*/  ISETP.LT.OR P4, PT, R3, 0x1a, !P0 ;  /* 0x0000001a0300780c */ /* 0x000fe20004781670 */
[----:B0-----:R-:W-:-:S04]  /*69f0*/  @!P3 IMAD R5, R100, R153, RZ ;  /* 0x000000996405b224 */ /* 0x001fc800078e02ff */
[-C--:B------:R-:W-:Y:S01]  /*6a00*/  @!P5 IMAD R101, R101, R153.reuse, RZ ;  /* 0x000000996565d224 */ /* 0x080fe200078e02ff */
[----:B------:R0:W-:Y:S01]  /*6a10*/  @!P3 STG.E.U8 desc[UR36][R158.64+0x18], R5 ;  /* 0x000018059e00b986 */ /* 0x0001e2000c101124 */
[C---:B------:R-:W-:Y:S02]  /*6a20*/  ISETP.LT.OR P3, PT, R3.reuse, 0x21, !P2 ;  /* 0x000000210300780c */ /* 0x040fe40005761670 */
[-C--:B-1----:R-:W-:Y:S01]  /*6a30*/  @!P1 IMAD R13, R102, R153.reuse, RZ ;  /* 0x00000099660d9224 */ /* 0x082fe200078e02ff */
[----:B------:R-:W-:Y:S01]  /*6a40*/  @!P5 STG.E.U8 desc[UR36][R158.64+0x19], R101 ;  /* 0x000019659e00d986 */ /* 0x000fe2000c101124 */
[----:B------:R-:W-:Y:S02]  /*6a50*/  ISETP.LT.OR P5, PT, R3, 0x22, !P2 ;  /* 0x000000220300780c */ /* 0x000fe400057a1670 */
[----:B------:R-:W-:Y:S01]  /*6a60*/  @!P4 IMAD R103, R103, R153, RZ ;  /* 0x000000996767c224 */ /* 0x000fe200078e02ff */
[----:B------:R1:W-:Y:S01]  /*6a70*/  @!P1 STG.E.U8 desc[UR36][R8.64+0x18], R13 ;  /* 0x0000180d08009986 */ /* 0x0003e2000c101124 */
[----:B------:R-:W-:-:S03]  /*6a80*/  ISETP.LT.OR P1, PT, R3, 0x21, !P0 ;  /* 0x000000210300780c */ /* 0x000fc60004721670 */
[----:B------:R-:W-:Y:S01]  /*6a90*/  @!P4 STG.E.U8 desc[UR36][R8.64+0x19], R103 ;  /* 0x000019670800c986 */ /* 0x000fe2000c101124 */
[----:B------:R-:W-:Y:S01]  /*6aa0*/  ISETP.LT.OR P4, PT, R3, 0x22, !P0 ;  /* 0x000000220300780c */ /* 0x000fe20004781670 */
[----:B---3--:R-:W-:-:S04]  /*6ab0*/  @!P3 IMAD R15, R104, R153, RZ ;  /* 0x00000099680fb224 */ /* 0x008fc800078e02ff */
        /* <DEDUP_REMOVED lines=128> */
[----:B------:R-:W-:-:S02]  /*72c0*/  ISETP.GE.AND P1, PT, R0, 0x81, PT ;  /* 0x000000810000780c */ /* 0x000fc40003f26270 */
[C---:B------:R-:W-:Y:S01]  /*72d0*/  ISETP.LT.OR P5, PT, R3.reuse, 0x79, !P0 ;  /* 0x000000790300780c */ /* 0x040fe200047a1670 */
[----:B------:R-:W-:Y:S01]  /*72e0*/  @!P4 STG.E.U8 desc[UR36][R8.64+0x71], R147 ;  /* 0x000071930800c986 */ /* 0x000fe2000c101124 */
[C---:B------:R-:W-:Y:S01]  /*72f0*/  ISETP.LT.OR P0, PT, R3.reuse, 0x7a, !P0 ;  /* 0x0000007a0300780c */ /* 0x040fe20004701670 */
[----:B0-----:R-:W-:Y:S01]  /*7300*/  @!P3 IMAD R5, R148, R153, RZ ;  /* 0x000000999405b224 */ /* 0x001fe200078e02ff */
[----:B------:R-:W-:-:S03]  /*7310*/  ISETP.LT.OR P4, PT, R3, 0x1, !P1 ;  /* 0x000000010300780c */ /* 0x000fc60004f81670 */
[----:B------:R-:W-:Y:S01]  /*7320*/  @!P2 IMAD R149, R149, R153, RZ ;  /* 0x000000999595a224 */ /* 0x000fe200078e02ff */
[----:B------:R0:W-:Y:S01]  /*7330*/  @!P3 STG.E.U8 desc[UR36][R158.64+0x78], R5 ;  /* 0x000078059e00b986 */ /* 0x0001e2000c101124 */
[----:B------:R-:W-:-:S03]  /*7340*/  ISETP.LT.OR P3, PT, R3, 0x2, !P1 ;  /* 0x000000020300780c */ /* 0x000fc60004f61670 */
[----:B------:R-:W-:Y:S01]  /*7350*/  @!P2 STG.E.U8 desc[UR36][R158.64+0x79], R149 ;  /* 0x000079959e00a986 */ /* 0x000fe2000c101124 */
[-C--:B-1----:R-:W-:Y:S01]  /*7360*/  @!P5 IMAD R13, R150, R153.reuse, RZ ;  /* 0x00000099960dd224 */ /* 0x082fe200078e02ff */
[----:B------:R-:W-:Y:S01]  /*7370*/  ISETP.GE.AND P2, PT, R0, 0x89, PT ;  /* 0x000000890000780c */ /* 0x000fe20003f46270 */
[-C--:B------:R-:W-:Y:S02]  /*7380*/  @!P0 IMAD R151, R151, R153.reuse, RZ ;  /* 0x0000009997978224 */ /* 0x080fe400078e02ff */
[----:B---3--:R-:W-:Y:S01]  /*7390*/  @!P4 IMAD R15, R24, R153, RZ ;  /* 0x00000099180fc224 */ /* 0x008fe200078e02ff */
[----:B------:R1:W-:Y:S01]  /*73a0*/  @!P5 STG.E.U8 desc[UR36][R8.64+0x78], R13 ;  /* 0x0000780d0800d986 */ /* 0x0003e2000c101124 */
[----:B------:R-:W-:-:S03]  /*73b0*/  ISETP.LT.OR P5, PT, R3, 0x1, !P2 ;  /* 0x000000010300780c */ /* 0x000fc600057a1670 */
[----:B------:R-:W-:Y:S01]  /*73c0*/  @!P3 IMAD R25, R25, R153, RZ ;  /* 0x000000991919b224 */ /* 0x000fe200078e02ff */
[----:B------:R-:W-:Y:S01]  /*73d0*/  @!P0 STG.E.U8 desc[UR36][R8.64+0x79], R151 ;  /* 0x0000799708008986 */ /* 0x000fe2000c101124 */
[----:B------:R-:W-:-:S03]  /*73e0*/  ISETP.LT.OR P0, PT, R3, 0x2, !P2 ;  /* 0x000000020300780c */ /* 0x000fc60005701670 */
[----:B------:R-:W-:Y:S01]  /*73f0*/  @!P4 STG.E.U8 desc[UR36][R6.64], R15 ;  /* 0x0000000f0600c986 */ /* 0x000fe2000c101124 */
        /* <DEDUP_REMOVED lines=19> */
[-C--:B------:R-:W-:Y:S01]  /*7530*/  @!P4 IMAD R9, R32, R153.reuse, RZ ;  /* 0x000000992009c224 */ /* 0x080fe200078e02ff */
        /* <DEDUP_REMOVED lines=127> */
[----:B-1----:R-:W-:-:S04]  /*7d30*/  @!P5 IMAD R13, R74, R153, RZ ;  /* 0x000000994a0dd224 */ /* 0x002fc800078e02ff */
        /* <DEDUP_REMOVED lines=12> */
[----:B------:R-:W-:-:S04]  /*7e00*/  @!P0 IMAD R9, R78, R153, RZ ;  /* 0x000000994e098224 */ /* 0x000fc800078e02ff */
[-C--:B------:R-:W-:Y:S01]  /*7e10*/  @!P4 IMAD R79, R79, R153.reuse, RZ ;  /* 0x000000994f4fc224 */ /* 0x080fe200078e02ff */
[----:B------:R1:W-:Y:S01]  /*7e20*/  @!P0 STG.E.U8 desc[UR36][R10.64+0x68], R9 ;  /* 0x000068090a008986 */ /* 0x0003e2000c101124 */
[----:B------:R-:W-:Y:S02]  /*7e30*/  ISETP.LT.OR P0, PT, R3, 0x71, !P2 ;  /* 0x000000710300780c */ /* 0x000fe40005701670 */
[----:B------:R-:W-:Y:S01]  /*7e40*/  @!P3 IMAD R81, R81, R153, RZ ;  /* 0x000000995151b224 */ /* 0x000fe200078e02ff */
[----:B------:R3:W-:Y:S01]  /*7e50*/  @!P4 STG.E.U8 desc[UR36][R10.64+0x69], R79 ;  /* 0x0000694f0a00c986 */ /* 0x0007e2000c101124 */
[----:B------:R-:W-:-:S03]  /*7e60*/  ISETP.LT.OR P4, PT, R3, 0x72, !P2 ;  /* 0x000000720300780c */ /* 0x000fc60005781670 */
[----:B------:R3:W-:Y:S01]  /*7e70*/  @!P3 STG.E.U8 desc[UR36][R6.64+0x71], R81 ;  /* 0x000071510600b986 */ /* 0x0007e2000c101124 */
[C---:B------:R-:W-:Y:S02]  /*7e80*/  ISETP.LT.OR P3, PT, R3.reuse, 0x79, !P1 ;  /* 0x000000790300780c */ /* 0x040fe40004f61670 */
[C---:B------:R-:W-:Y:S01]  /*7e90*/  ISETP.LT.OR P1, PT, R3.reuse, 0x7a, !P1 ;  /* 0x0000007a0300780c */ /* 0x040fe20004f21670 */
[----:B------:R3:W-:Y:S01]  /*7ea0*/  @!P5 STG.E.U8 desc[UR36][R6.64+0x70], R13 ;  /* 0x0000700d0600d986 */ /* 0x0007e2000c101124 */
[C---:B------:R-:W-:Y:S02]  /*7eb0*/  ISETP.LT.OR P5, PT, R3.reuse, 0x79, !P2 ;  /* 0x000000790300780c */ /* 0x040fe400057a1670 */
[----:B------:R-:W-:Y:S01]  /*7ec0*/  ISETP.LT.OR P2, PT, R3, 0x7a, !P2 ;  /* 0x0000007a0300780c */ /* 0x000fe20005741670 */
[-C--:B------:R-:W-:Y:S02]  /*7ed0*/  @!P0 IMAD R3, R82, R153.reuse, RZ ;  /* 0x0000009952038224 */ /* 0x080fe400078e02ff */
[----:B------:R-:W-:-:S03]  /*7ee0*/  @!P4 IMAD R83, R83, R153, RZ ;  /* 0x000000995353c224 */ /* 0x000fc600078e02ff */
[----:B------:R3:W-:Y:S01]  /*7ef0*/  @!P0 STG.E.U8 desc[UR36][R10.64+0x70], R3 ;  /* 0x000070030a008986 */ /* 0x0007e2000c101124 */
[-C--:B0-----:R-:W-:Y:S02]  /*7f00*/  @!P3 IMAD R5, R84, R153.reuse, RZ ;  /* 0x000000995405b224 */ /* 0x081fe400078e02ff */
[-C--:B------:R-:W-:Y:S01]  /*7f10*/  @!P1 IMAD R85, R85, R153.reuse, RZ ;  /* 0x0000009955559224 */ /* 0x080fe200078e02ff */
[----:B------:R3:W-:Y:S01]  /*7f20*/  @!P4 STG.E.U8 desc[UR36][R10.64+0x71], R83 ;  /* 0x000071530a00c986 */ /* 0x0007e2000c101124 */
[-C--:B-1----:R-:W-:Y:S02]  /*7f30*/  @!P5 IMAD R9, R86, R153.reuse, RZ ;  /* 0x000000995609d224 */ /* 0x082fe400078e02ff */
[----:B------:R-:W-:Y:S01]  /*7f40*/  @!P2 IMAD R87, R87, R153, RZ ;  /* 0x000000995757a224 */ /* 0x000fe200078e02ff */
[----:B------:R3:W-:Y:S04]  /*7f50*/  @!P3 STG.E.U8 desc[UR36][R6.64+0x78], R5 ;  /* 0x000078050600b986 */ /* 0x0007e8000c101124 */
[----:B------:R3:W-:Y:S04]  /*7f60*/  @!P1 STG.E.U8 desc[UR36][R6.64+0x79], R85 ;  /* 0x0000795506009986 */ /* 0x0007e8000c101124 */
[----:B------:R3:W-:Y:S04]  /*7f70*/  @!P5 STG.E.U8 desc[UR36][R10.64+0x78], R9 ;  /* 0x000078090a00d986 */ /* 0x0007e8000c101124 */
[----:B------:R3:W-:Y:S02]  /*7f80*/  @!P2 STG.E.U8 desc[UR36][R10.64+0x79], R87 ;  /* 0x000079570a00a986 */ /* 0x0007e4000c101124 */
.L_x_286:
[----:B------:R-:W-:Y:S05]  /*7f90*/  BSYNC B0 ;  /* 0x0000000000007941 */ /* 0x000fea0003800000 */
.L_x_28:
[----:B------:R-:W-:Y:S01]  /*7fa0*/  ULDC UR4, c[0x0][0xc] ;  /* 0x0000030000047ab9 */ /* 0x000fe20000000800 */
[----:B------:R-:W-:Y:S01]  /*7fb0*/  ULDC UR5, c[0x0][0x10] ;  /* 0x0000040000057ab9 */ /* 0x000fe20000000800 */
[----:B---3--:R-:W3:Y:S01]  /*7fc0*/  LDC R3, c[0x0][0x14] ;  /* 0x00000500ff037b82 */ /* 0x008ee20000000800 */
[----:B------:R-:W-:Y:S01]  /*7fd0*/  UIMAD.WIDE.U32 UR4, UR4, UR5, URZ ;  /* 0x00000005040472a5 */ /* 0x000fe2000f8e003f */
[----:B------:R-:W-:Y:S01]  /*7fe0*/  PRMT R0, RZ, 0x7610, R0 ;  /* 0x00007610ff007816 */ /* 0x000fe20000000000 */
[----:B------:R-:W-:Y:S02]  /*7ff0*/  IMAD.MOV.U32 R23, RZ, RZ, -0x1 ;  /* 0xffffffffff177424 */ /* 0x000fe400078e00ff */
[----:B------:R-:W-:Y:S02]  /*8000*/  IMAD.MOV.U32 R22, RZ, RZ, -0x1 ;  /* 0xffffffffff167424 */ /* 0x000fe400078e00ff */
[----:B---3--:R-:W-:-:S04]  /*8010*/  IMAD.WIDE.U32 R16, R3, UR4, R16 ;  /* 0x0000000403107c25 */ /* 0x008fc8000f8e0010 */
[----:B------:R-:W-:Y:S01]  /*8020*/  IMAD R3, R3, UR5, RZ ;  /* 0x0000000503037c24 */ /* 0x000fe2000f8e02ff */
[----:B------:R-:W-:Y:S02]  /*8030*/  ULDC.64 UR4, c[0x0][0x650] ;  /* 0x0001940000047ab9 */ /* 0x000fe40000000a00 */
[----:B------:R-:W-:Y:S01]  /*8040*/  ISETP.GE.U32.AND P0, PT, R16, UR4, PT ;  /* 0x0000000410007c0c */ /* 0x000fe2000bf06070 */
[----:B------:R-:W-:-:S05]  /*8050*/  IMAD.IADD R17, R17, 0x1, R3 ;  /* 0x0000000111117824 */ /* 0x000fca00078e0203 */
[----:B------:R-:W-:-:S13]  /*8060*/  ISETP.GE.U32.AND.EX P0, PT, R17, UR5, PT, P0 ;  /* 0x0000000511007c0c */ /* 0x000fda000bf06100 */
[----:B------:R-:W-:Y:S05]  /*8070*/  @P0 BRA `(.L_x_287) ;  /* 0x0000000400640947 */ /* 0x000fea0003800000 */
[----:B------:R-:W3:Y:S01]  /*8080*/  S2R R12, SR_CTAID.X ;  /* 0x00000000000c7919 */ /* 0x000ee20000002500 */
[----:B0-----:R-:W0:Y:S01]  /*8090*/  LDC.64 R10, c[0x0][0x628] ;  /* 0x00018a00ff0a7b82 */ /* 0x001e220000000a00 */
[----:B------:R-:W-:Y:S01]  /*80a0*/  ULDC UR4, c[0x0][0x150] ;  /* 0x0000540000047ab9 */ /* 0x000fe20000000800 */
[----:B------:R-:W-:Y:S01]  /*80b0*/  IMAD.MOV.U32 R8, RZ, RZ, R16 ;  /* 0x000000ffff087224 */ /* 0x000fe200078e0010 */
[----:B------:R-:W0:Y:S01]  /*80c0*/  S2R R23, SR_CTAID.Y ;  /* 0x0000000000177919 */ /* 0x000e220000002600 */
[----:B------:R-:W-:-:S04]  /*80d0*/  IMAD.MOV.U32 R9, RZ, RZ, R17 ;  /* 0x000000ffff097224 */ /* 0x000fc800078e0011 */
[----:B------:R-:W1:Y:S08]  /*80e0*/  LDC R21, c[0x0][0x144] ;  /* 0x00005100ff157b82 */ /* 0x000e700000000800 */
[----:B------:R-:W1:Y:S08]  /*80f0*/  LDC R0, c[0x0][0x630] ;  /* 0x00018c00ff007b82 */ /* 0x000e700000000800 */
[----:B------:R-:W1:Y:S01]  /*8100*/  LDC.64 R14, c[0x0][0x620] ;  /* 0x00018800ff0e7b82 */ /* 0x000e620000000a00 */
[----:B0-----:R-:W-:-:S04]  /*8110*/  ISETP.NE.U32.AND P0, PT, R10, RZ, PT ;  /* 0x000000ff0a00720c */ /* 0x001fc80003f05070 */
[----:B------:R-:W-:Y:S02]  /*8120*/  ISETP.NE.AND.EX P0, PT, R11, RZ, PT, P0 ;  /* 0x000000ff0b00720c */ /* 0x000fe40003f05300 */
[----:B---3--:R-:W-:-:S05]  /*8130*/  I2FP.F32.U32 R3, R12 ;  /* 0x0000000c00037245 */ /* 0x008fca0000201000 */
[----:B------:R-:W-:-:S04]  /*8140*/  FMUL R3, R3, UR4 ;  /* 0x0000000403037c20 */ /* 0x000fc80008400000 */
[----:B------:R0:W3:Y:S02]  /*8150*/  F2I.U32.TRUNC.NTZ R20, R3 ;  /* 0x0000000300147305 */ /* 0x0000e4000020f000 */
[----:B------:R-:W-:Y:S05]  /*8160*/  @!P0 BRA `(.L_x_288) ;  /* 0x0000000000288947 */ /* 0x000fea0003800000 */
[----:B0-----:R-:W0:Y:S02]  /*8170*/  LDC R3, c[0x0][0x634] ;  /* 0x00018d00ff037b82 */ /* 0x001e240000000800 */
[----:B0-----:R-:W-:-:S05]  /*8180*/  IADD3 R3, P0, R16, R3, RZ ;  /* 0x0000000310037210 */ /* 0x001fca0007f1e0ff */
[----:B------:R-:W-:-:S04]  /*8190*/  IMAD.X R13, RZ, RZ, R17, P0 ;  /* 0x000000ffff0d7224 */ /* 0x000fc800000e0611 */
[----:B------:R-:W-:-:S04]  /*81a0*/  IMAD.WIDE.U32 R4, R13, R10, RZ ;  /* 0x0000000a0d047225 */ /* 0x000fc800078e00ff */
[----:B-1----:R-:W-:-:S04]  /*81b0*/  IMAD.WIDE.U32 R6, P0, R3, R11, R4 ;  /* 0x0000000b03067225 */ /* 0x002fc80007800004 */
[----:B------:R-:W-:-:S04]  /*81c0*/  IMAD.WIDE.U32 R4, R3, R10, RZ ;  /* 0x0000000a03047225 */ /* 0x000fc800078e00ff */
[----:B------:R-:W-:Y:S01]  /*81d0*/  IMAD.X R9, RZ, RZ, RZ, P0 ;  /* 0x000000ffff097224 */ /* 0x000fe200000e06ff */
[----:B------:R-:W-:Y:S01]  /*81e0*/  IADD3 RZ, P0, R5, R6, RZ ;  /* 0x0000000605ff7210 */ /* 0x000fe20007f1e0ff */
[----:B------:R-:W-:-:S04]  /*81f0*/  IMAD.MOV.U32 R8, RZ, RZ, R7 ;  /* 0x000000ffff087224 */ /* 0x000fc800078e0007 */
[----:B------:R-:W-:-:S08]  /*8200*/  IMAD.WIDE.U32.X R8, R13, R11, R8, P0 ;  /* 0x0000000b0d087225 */ /* 0x000fd000000e0408 */
.L_x_288:
[----:B------:R-:W2:Y:S01]  /*8210*/  LDC.64 R26, c[0x0][0x640] ;  /* 0x00019000ff1a7b82 */ /* 0x000ea20000000a00 */
[-CC-:B-1----:R-:W-:Y:S01]  /*8220*/  SHF.R.U64 R22, R8, R0.reuse, R9.reuse ;  /* 0x0000000008167219 */ /* 0x182fe20000001209 */
[----:B---3--:R-:W-:Y:S01]  /*8230*/  IMAD.MOV R20, RZ, RZ, -R20 ;  /* 0x000000ffff147224 */ /* 0x008fe200078e0a14 */
[----:B------:R-:W-:Y:S01]  /*8240*/  SHF.R.U32.HI R0, RZ, R0, R9 ;  /* 0x00000000ff007219 */ /* 0x000fe20000011609 */
[----:B------:R-:W-:Y:S01]  /*8250*/  ULDC UR4, c[0x0][0x154] ;  /* 0x0000550000047ab9 */ /* 0x000fe20000000800 */
[----:B0-----:R-:W-:Y:S01]  /*8260*/  IADD3 R3, P0, RZ, -R22, RZ ;  /* 0x80000016ff037210 */ /* 0x001fe20007f1e0ff */
[----:B------:R-:W-:Y:S02]  /*8270*/  IMAD R21, R21, R20, R12 ;  /* 0x0000001415157224 */ /* 0x000fe400078e020c */
[----:B------:R-:W0:Y:S01]  /*8280*/  LDC R6, c[0x0][0x618] ;  /* 0x00018600ff067b82 */ /* 0x000e220000000800 */
[----:B------:R-:W-:Y:S02]  /*8290*/  IMAD.MOV.U32 R7, RZ, RZ, 0x1 ;  /* 0x00000001ff077424 */ /* 0x000fe400078e00ff */
[----:B------:R-:W-:-:S04]  /*82a0*/  IMAD.X R5, RZ, RZ, ~R0, P0 ;  /* 0x000000ffff057224 */ /* 0x000fc800000e0e00 */
[-C--:B------:R-:W-:Y:S01]  /*82b0*/  IMAD R0, R5, R14.reuse, RZ ;  /* 0x0000000e05007224 */ /* 0x080fe200078e02ff */
[----:B------:R-:W1:Y:S01]  /*82c0*/  LDC R8, c[0x0][0x608] ;  /* 0x00018200ff087b82 */ /* 0x000e620000000800 */
[----:B------:R-:W-:-:S04]  /*82d0*/  IMAD.WIDE.U32 R4, R3, R14, R16 ;  /* 0x0000000e03047225 */ /* 0x000fc800078e0010 */
[----:B------:R-:W-:Y:S01]  /*82e0*/  IMAD R3, R3, R15, R0 ;  /* 0x0000000f03037224 */ /* 0x000fe200078e0200 */
[----:B------:R-:W-:Y:S02]  /*82f0*/  I2FP.F32.U32 R0, R23 ;  /* 0x0000001700007245 */ /* 0x000fe40000201000 */
[----:B------:R-:W3:Y:S01]  /*8300*/  LDC R24, c[0x0][0x658] ;  /* 0x00019600ff187b82 */ /* 0x000ee20000000800 */
[----:B------:R-:W-:Y:S01]  /*8310*/  IMAD.IADD R3, R5, 0x1, R3 ;  /* 0x0000000105037824 */ /* 0x000fe200078e0203 */
[----:B--2---:R-:W-:Y:S01]  /*8320*/  ISETP.NE.U32.AND P0, PT, R26, RZ, PT ;  /* 0x000000ff1a00720c */ /* 0x004fe20003f05070 */
[----:B------:R-:W-:Y:S01]  /*8330*/  FMUL R0, R0, UR4 ;  /* 0x0000000400007c20 */ /* 0x000fe20008400000 */
[----:B------:R-:W-:Y:S02]  /*8340*/  IMAD.MOV.U32 R5, RZ, RZ, -0x1 ;  /* 0xffffffffff057424 */ /* 0x000fe400078e00ff */
[----:B------:R-:W-:Y:S01]  /*8350*/  ISETP.NE.AND.EX P0, PT, R27, RZ, PT, P0 ;  /* 0x000000ff1b00720c */ /* 0x000fe20003f05300 */
[----:B------:R2:W2:Y:S01]  /*8360*/  F2I.U32.TRUNC.NTZ R13, R0 ;  /* 0x00000000000d7305 */ /* 0x0004a2000020f000 */
[----:B------:R-:W2:Y:S01]  /*8370*/  LDC R20, c[0x0][0x148] ;  /* 0x00005200ff147b82 */ /* 0x000ea20000000800 */
[----:B0-----:R-:W-:-:S02]  /*8380*/  SHF.R.U64 R12, R4, R6, R3 ;  /* 0x00000006040c7219 */ /* 0x001fc40000001203 */
[----:B------:R-:W-:-:S05]  /*8390*/  SHF.R.U32.HI R3, RZ, R6, R3 ;  /* 0x00000006ff037219 */ /* 0x000fca0000011603 */
[----:B------:R-:W0:Y:S01]  /*83a0*/  LDC R15, c[0x0][0x600] ;  /* 0x00018000ff0f7b82 */ /* 0x000e220000000800 */
[-CC-:B-1----:R-:W-:Y:S02]  /*83b0*/  SHF.R.U64 R10, R12, R8.reuse, R3.reuse ;  /* 0x000000080c0a7219 */ /* 0x182fe40000001203 */
[----:B------:R-:W-:-:S05]  /*83c0*/  SHF.R.U32.HI R3, RZ, R8, R3 ;  /* 0x00000008ff037219 */ /* 0x000fca0000011603 */
[----:B------:R-:W1:Y:S01]  /*83d0*/  LDC R28, c[0x0][0x648] ;  /* 0x00019200ff1c7b82 */ /* 0x000e620000000800 */
[-C--:B---3--:R-:W-:Y:S02]  /*83e0*/  SHF.L.U32 R4, R5, R24.reuse, RZ ;  /* 0x0000001805047219 */ /* 0x088fe400000006ff */
[--C-:B------:R-:W-:Y:S02]  /*83f0*/  SHF.R.U64 R14, R10, R24, R3.reuse ;  /* 0x000000180a0e7219 */ /* 0x100fe40000001203 */
[----:B------:R-:W-:Y:S02]  /*8400*/  LOP3.LUT R25, RZ, R4, RZ, 0x33, !PT ;  /* 0x00000004ff197212 */ /* 0x000fe400078e33ff */
[-C--:B------:R-:W-:Y:S01]  /*8410*/  SHF.R.U32.HI R5, RZ, R24.reuse, R3 ;  /* 0x00000018ff057219 */ /* 0x080fe20000011603 */
[----:B------:R-:W3:Y:S01]  /*8420*/  LDC R29, c[0x0][0x638] ;  /* 0x00018e00ff1d7b82 */ /* 0x000ee20000000800 */
[----:B------:R-:W-:Y:S01]  /*8430*/  SHF.L.U32 R152, R7, R24, RZ ;  /* 0x0000001807987219 */ /* 0x000fe200000006ff */
[----:B------:R-:W-:-:S06]  /*8440*/  IMAD.MOV.U32 R4, RZ, RZ, R14 ;  /* 0x000000ffff047224 */ /* 0x000fcc00078e000e */
[----:B------:R-:W0:Y:S01]  /*8450*/  LDC R30, c[0x0][0x610] ;  /* 0x00018400ff1e7b82 */ /* 0x000e220000000800 */
[----:B------:R-:W-:Y:S05]  /*8460*/  @!P0 BRA `(.L_x_289) ;  /* 0x0000000000288947 */ /* 0x000fea0003800000 */
[----:B------:R-:W4:Y:S02]  /*8470*/  LDC R3, c[0x0][0x64c] ;  /* 0x00019300ff037b82 */ /* 0x000f240000000800 */
[----:B----4-:R-:W-:-:S05]  /*8480*/  IADD3 R3, P0, R14, R3, RZ ;  /* 0x000000030e037210 */ /* 0x010fca0007f1e0ff */
        /* <DEDUP_REMOVED lines=8> */
.L_x_289:
[----:B------:R-:W-:Y:S01]  /*8510*/  ISETP.NE.AND P0, PT, R2, 0x1, PT ;  /* 0x000000010200780c */ /* 0x000fe20003f05270 */
[----:B0-----:R-:W-:Y:S01]  /*8520*/  VIADD R7, R15, 0xffffffff ;  /* 0xffffffff0f077836 */ /* 0x001fe20000000000 */
[----:B-12---:R-:W-:Y:S01]  /*8530*/  SHF.R.U64 R0, R4, R28, R5 ;  /* 0x0000001c04007219 */ /* 0x006fe20000001205 */
[----:B------:R-:W-:Y:S01]  /*8540*/  IMAD.MOV R13, RZ, RZ, -R13 ;  /* 0x000000ffff0d7224 */ /* 0x000fe200078e0a0d */
[----:B------:R-:W-:Y:S01]  /*8550*/  LOP3.LUT R5, R10, R25, RZ, 0xc0, !PT ;  /* 0x000000190a057212 */ /* 0x000fe200078ec0ff */
[----:B------:R-:W-:Y:S02]  /*8560*/  IMAD.MOV.U32 R4, RZ, RZ, 0x1 ;  /* 0x00000001ff047424 */ /* 0x000fe400078e00ff */
[----:B------:R-:W-:Y:S02]  /*8570*/  IMAD.MOV R3, RZ, RZ, -R0 ;  /* 0x000000ffff037224 */ /* 0x000fe400078e0a00 */
[----:B------:R-:W-:Y:S01]  /*8580*/  IMAD R152, R152, R0, R5 ;  /* 0x0000000098987224 */ /* 0x000fe200078e0205 */
[----:B------:R-:W-:Y:S01]  /*8590*/  LOP3.LUT R5, R12, R7, RZ, 0xc0, !PT ;  /* 0x000000070c057212 */ /* 0x000fe200078ec0ff */
[----:B---3--:R-:W-:-:S02]  /*85a0*/  IMAD R0, R3, R29, R14 ;  /* 0x0000001d03007224 */ /* 0x008fc400078e020e */
[----:B------:R-:W-:Y:S02]  /*85b0*/  @P0 IMAD R21, R20, R13, R23 ;  /* 0x0000000d14150224 */ /* 0x000fe400078e0217 */
[----:B------:R-:W-:Y:S01]  /*85c0*/  IMAD R3, R0, R15, R5 ;  /* 0x0000000f00037224 */ /* 0x000fe200078e0205 */
[----:B------:R-:W-:Y:S01]  /*85d0*/  PRMT R0, R4, 0x7610, R0 ;  /* 0x0000761004007816 */ /* 0x000fe20000000000 */
[----:B------:R-:W-:-:S05]  /*85e0*/  IMAD R152, R152, R30, R21 ;  /* 0x0000001e98987224 */ /* 0x000fca00078e0215 */
[----:B------:R-:W-:Y:S02]  /*85f0*/  SEL R23, R3, R152, !P0 ;  /* 0x0000009803177207 */ /* 0x000fe40004000000 */
[----:B------:R-:W-:-:S07]  /*8600*/  SEL R152, R152, R3, !P0 ;  /* 0x0000000398987207 */ /* 0x000fce0004000000 */
.L_x_287:
[----:B------:R-:W-:-:S13]  /*8610*/  LOP3.LUT P0, RZ, R0, 0xff, RZ, 0xc0, !PT ;  /* 0x000000ff00ff7812 */ /* 0x000fda000780c0ff */
[----:B------:R-:W-:Y:S05]  /*8620*/  @P0 BRA `(.L_x_290) ;  /* 0xffffff8800580947 */ /* 0x000fea000383ffff */
[----:B------:R-:W-:Y:S05]  /*8630*/  EXIT ;  /* 0x000000000000794d */ /* 0x000fea0003800000 */
.L_x_3:
[----:B0-----:R-:W-:Y:S01]  /*8640*/  ULDC.64 UR4, c[0x0][0x650] ;  /* 0x0001940000047ab9 */ /* 0x001fe20000000a00 */
        /* <DEDUP_REMOVED lines=25> */
.L_x_292:
[--C-:B------:R-:W-:Y:S01]  /*87e0*/  SHF.R.U64 R12, R10, R14, R11.reuse ;  /* 0x0000000e0a0c7219 */ /* 0x100fe2000000120b */
[----:B------:R-:W0:Y:S01]  /*87f0*/  LDC R22, c[0x0][0x618] ;  /* 0x00018600ff167b82 */ /* 0x000e220000000800 */
[----:B------:R-:W-:Y:S01]  /*8800*/  I2FP.F32.U32 R6, R4 ;  /* 0x0000000400067245 */ /* 0x000fe20000201000 */
[----:B------:R-:W-:Y:S01]  /*8810*/  ULDC UR4, c[0x0][0x150] ;  /* 0x0000540000047ab9 */ /* 0x000fe20000000800 */
[----:B------:R-:W-:Y:S02]  /*8820*/  SHF.R.U32.HI R5, RZ, R14, R11 ;  /* 0x0000000eff057219 */ /* 0x000fe4000001160b */
[----:B------:R-:W-:Y:S01]  /*8830*/  IADD3 R9, P0, RZ, -R12, RZ ;  /* 0x8000000cff097210 */ /* 0x000fe20007f1e0ff */
[----:B------:R-:W-:Y:S01]  /*8840*/  FMUL R11, R6, UR4 ;  /* 0x00000004060b7c20 */ /* 0x000fe20008400000 */
[----:B------:R-:W-:Y:S01]  /*8850*/  ULDC UR4, c[0x0][0x154] ;  /* 0x0000550000047ab9 */ /* 0x000fe20000000800 */
[----:B------:R-:W1:Y:S02]  /*8860*/  LDC.64 R24, c[0x0][0x640] ;  /* 0x00019000ff187b82 */ /* 0x000e640000000a00 */
[----:B------:R-:W-:-:S02]  /*8870*/  IMAD.X R5, RZ, RZ, ~R5, P0 ;  /* 0x000000ffff057224 */ /* 0x000fc400000e0e05 */
[----:B------:R-:W2:Y:S01]  /*8880*/  F2I.U32.TRUNC.NTZ R11, R11 ;  /* 0x0000000b000b7305 */ /* 0x000ea2000020f000 */
[----:B------:R-:W-:-:S03]  /*8890*/  IMAD.WIDE.U32 R6, R9, R20, R16 ;  /* 0x0000001409067225 */ /* 0x000fc600078e0010 */
[----:B------:R-:W3:Y:S01]  /*88a0*/  LDC R13, c[0x0][0x144] ;  /* 0x00005100ff0d7b82 */ /* 0x000ee20000000800 */
[----:B------:R-:W-:-:S04]  /*88b0*/  IMAD R8, R5, R20, RZ ;  /* 0x0000001405087224 */ /* 0x000fc800078e02ff */
[----:B------:R-:W-:Y:S02]  /*88c0*/  IMAD R5, R9, R21, R8 ;  /* 0x0000001509057224 */ /* 0x000fe400078e0208 */
[----:B------:R-:W-:Y:S01]  /*88d0*/  IMAD.MOV.U32 R8, RZ, RZ, -0x1 ;  /* 0xffffffffff087424 */ /* 0x000fe200078e00ff */
[----:B------:R-:W4:Y:S01]  /*88e0*/  LDC R14, c[0x0][0x608] ;  /* 0x00018200ff0e7b82 */ /* 0x000f220000000800 */
[----:B------:R-:W-:Y:S01]  /*88f0*/  IMAD.IADD R5, R7, 0x1, R5 ;  /* 0x0000000107057824 */ /* 0x000fe200078e0205 */
[----:B------:R-:W-:-:S04]  /*8900*/  I2FP.F32.U32 R7, R3 ;  /* 0x0000000300077245 */ /* 0x000fc80000201000 */
[-C--:B0-----:R-:W-:Y:S01]  /*8910*/  SHF.R.U64 R10, R6, R22.reuse, R5 ;  /* 0x00000016060a7219 */ /* 0x081fe20000001205 */
[----:B--2---:R-:W-:Y:S01]  /*8920*/  IMAD.MOV R6, RZ, RZ, -R11 ;  /* 0x000000ffff067224 */ /* 0x004fe200078e0a0b */
[----:B------:R-:W0:Y:S01]  /*8930*/  LDC R9, c[0x0][0x658] ;  /* 0x00019600ff097b82 */ /* 0x000e220000000800 */
[----:B-1----:R-:W-:Y:S01]  /*8940*/  ISETP.NE.U32.AND P0, PT, R24, RZ, PT ;  /* 0x000000ff1800720c */ /* 0x002fe20003f05070 */
[----:B------:R-:W-:Y:S01]  /*8950*/  FMUL R7, R7, UR4 ;  /* 0x0000000407077c20 */ /* 0x000fe20008400000 */
[----:B------:R-:W-:Y:S02]  /*8960*/  SHF.R.U32.HI R5, RZ, R22, R5 ;  /* 0x00000016ff057219 */ /* 0x000fe40000011605 */
[----:B------:R-:W-:-:S03]  /*8970*/  ISETP.NE.AND.EX P0, PT, R25, RZ, PT, P0 ;  /* 0x000000ff1900720c */ /* 0x000fc60003f05300 */
[----:B------:R-:W1:Y:S01]  /*8980*/  LDC R20, c[0x0][0x148] ;  /* 0x00005200ff147b82 */ /* 0x000e620000000800 */
[----:B---3--:R-:W-:Y:S02]  /*8990*/  IMAD R23, R13, R6, R4 ;  /* 0x000000060d177224 */ /* 0x008fe400078e0204 */
[----:B------:R-:W-:-:S05]  /*89a0*/  IMAD.MOV.U32 R6, RZ, RZ, 0x1 ;  /* 0x00000001ff067424 */ /* 0x000fca00078e00ff */
[----:B------:R-:W2:Y:S01]  /*89b0*/  LDC R21, c[0x0][0x600] ;  /* 0x00018000ff157b82 */ /* 0x000ea20000000800 */
[-CC-:B----4-:R-:W-:Y:S02]  /*89c0*/  SHF.R.U64 R13, R10, R14.reuse, R5.reuse ;  /* 0x0000000e0a0d7219 */ /* 0x190fe40000001205 */
[----:B------:R-:W-:Y:S02]  /*89d0*/  SHF.R.U32.HI R4, RZ, R14, R5 ;  /* 0x0000000eff047219 */ /* 0x000fe40000011605 */
[----:B------:R3:W4:Y:S03]  /*89e0*/  F2I.U32.TRUNC.NTZ R14, R7 ;  /* 0x00000007000e7305 */ /* 0x000726000020f000 */
[----:B------:R-:W1:Y:S01]  /*89f0*/  LDC R26, c[0x0][0x648] ;  /* 0x00019200ff1a7b82 */ /* 0x000e620000000800 */
[-C--:B0-----:R-:W-:Y:S02]  /*8a00*/  SHF.R.U64 R15, R13, R9.reuse, R4 ;  /* 0x000000090d0f7219 */ /* 0x081fe40000001204 */
[----:B------:R-:W-:-:S02]  /*8a10*/  SHF.L.U32 R8, R8, R9, RZ ;  /* 0x0000000908087219 */ /* 0x000fc400000006ff */
[-C--:B------:R-:W-:Y:S01]  /*8a20*/  SHF.R.U32.HI R5, RZ, R9.reuse, R4 ;  /* 0x00000009ff057219 */ /* 0x080fe20000011604 */
[----:B------:R-:W-:Y:S01]  /*8a30*/  IMAD.MOV.U32 R4, RZ, RZ, R15 ;  /* 0x000000ffff047224 */ /* 0x000fe200078e000f */
[----:B------:R-:W-:Y:S01]  /*8a40*/  SHF.L.U32 R22, R6, R9, RZ ;  /* 0x0000000906167219 */ /* 0x000fe200000006ff */
[----:B------:R-:W0:Y:S01]  /*8a50*/  LDC R27, c[0x0][0x638] ;  /* 0x00018e00ff1b7b82 */ /* 0x000e220000000800 */
[----:B------:R-:W-:-:S07]  /*8a60*/  LOP3.LUT R28, RZ, R8, RZ, 0x33, !PT ;  /* 0x00000008ff1c7212 */ /* 0x000fce00078e33ff */
        /* <DEDUP_REMOVED lines=12> */
.L_x_293:
[----:B------:R-:W-:Y:S01]  /*8b30*/  ISETP.NE.AND P0, PT, R2, 0x1, PT ;  /* 0x000000010200780c */ /* 0x000fe20003f05270 */
[----:B--2---:R-:W-:Y:S01]  /*8b40*/  VIADD R7, R21, 0xffffffff ;  /* 0xffffffff15077836 */ /* 0x004fe20000000000 */
[----:B-1----:R-:W-:Y:S01]  /*8b50*/  SHF.R.U64 R5, R4, R26, R5 ;  /* 0x0000001a04057219 */ /* 0x002fe20000001205 */
[----:B------:R-:W-:Y:S01]  /*8b60*/  IMAD.MOV R14, RZ, RZ, -R14 ;  /* 0x000000ffff0e7224 */ /* 0x000fe200078e0a0e */
[----:B------:R-:W-:Y:S01]  /*8b70*/  LOP3.LUT R4, R13, R28, RZ, 0xc0, !PT ;  /* 0x0000001c0d047212 */ /* 0x000fe200078ec0ff */
[----:B------:R-:W-:Y:S01]  /*8b80*/  IMAD.MOV.U32 R8, RZ, RZ, R12 ;  /* 0x000000ffff087224 */ /* 0x000fe200078e000c */
[----:B------:R-:W-:Y:S01]  /*8b90*/  LOP3.LUT R10, R10, R7, RZ, 0xc0, !PT ;  /* 0x000000070a0a7212 */ /* 0x000fe200078ec0ff */
[----:B------:R-:W-:Y:S02]  /*8ba0*/  IMAD.MOV R6, RZ, RZ, -R5 ;  /* 0x000000ffff067224 */ /* 0x000fe400078e0a05 */
[----:B------:R-:W-:-:S04]  /*8bb0*/  IMAD R4, R22, R5, R4 ;  /* 0x0000000516047224 */ /* 0x000fc800078e0204 */
[----:B------:R-:W-:Y:S02]  /*8bc0*/  @P0 IMAD R23, R20, R14, R3 ;  /* 0x0000000e14170224 */ /* 0x000fe400078e0203 */
[----:B0-----:R-:W-:Y:S02]  /*8bd0*/  IMAD R3, R6, R27, R15 ;  /* 0x0000001b06037224 */ /* 0x001fe400078e020f */
[----:B------:R-:W-:Y:S02]  /*8be0*/  IMAD R7, R4, R29, R23 ;  /* 0x0000001d04077224 */ /* 0x000fe400078e0217 */
[----:B------:R-:W-:Y:S02]  /*8bf0*/  IMAD R4, R3, R21, R10 ;  /* 0x0000001503047224 */ /* 0x000fe400078e020a */
[----:B------:R-:W-:-:S03]  /*8c00*/  IMAD.MOV.U32 R6, RZ, RZ, 0x1 ;  /* 0x00000001ff067424 */ /* 0x000fc600078e00ff */
[----:B------:R-:W-:Y:S02]  /*8c10*/  SEL R9, R4, R7, !P0 ;  /* 0x0000000704097207 */ /* 0x000fe40004000000 */
[----:B------:R-:W-:-:S07]  /*8c20*/  SEL R7, R7, R4, !P0 ;  /* 0x0000000407077207 */ /* 0x000fce0004000000 */
.L_x_291:
[----:B------:R-:W-:-:S08]  /*8c30*/  NOP ;  /* 0x0000000000007918 */ /* 0x000fd00000000000 */
[----:B------:R-:W0:-:S00]  /*8c40*/  USETMAXREG.DEALLOC.CTAPOOL 0x28 ;  /* 0x00000028000079c8 */ /* 0x000e0000080e0500 */
[----:B0-----:R-:W-:-:S13]  /*8c50*/  ISETP.NE.AND P0, PT, R0, RZ, PT ;  /* 0x000000ff0000720c */ /* 0x001fda0003f05270 */
[----:B------:R-:W-:Y:S05]  /*8c60*/  @P0 EXIT ;  /* 0x000000000000094d */ /* 0x000fea0003800000 */
[----:B------:R-:W-:Y:S01]  /*8c70*/  LOP3.LUT P0, RZ, R6, 0xff, RZ, 0xc0, !PT ;  /* 0x000000ff06ff7812 */ /* 0x000fe2000780c0ff */
[----:B------:R-:W-:Y:S02]  /*8c80*/  IMAD.MOV.U32 R0, RZ, RZ, 0x1 ;  /* 0x00000001ff007424 */ /* 0x000fe400078e00ff */
[----:B------:R-:W-:-:S10]  /*8c90*/  IMAD.MOV.U32 R12, RZ, RZ, RZ ;  /* 0x000000ffff0c7224 */ /* 0x000fd400078e00ff */
[----:B------:R-:W-:Y:S05]  /*8ca0*/  @!P0 BRA `(.L_x_294) ;  /* 0x0000000c00388947 */ /* 0x000fea0003800000 */
[----:B------:R-:W0:Y:S01]  /*8cb0*/  LDC R0, c[0x0][0x28c] ;  /* 0x0000a300ff007b82 */ /* 0x000e220000000800 */
[----:B------:R-:W-:Y:S01]  /*8cc0*/  ULDC UR5, c[0x0][0x600] ;  /* 0x0001800000057ab9 */ /* 0x000fe20000000800 */
[----:B------:R-:W-:Y:S01]  /*8cd0*/  ULDC UR4, c[0x0][0xc] ;  /* 0x0000030000047ab9 */ /* 0x000fe20000000800 */
[----:B------:R-:W-:Y:S01]  /*8ce0*/  UIADD3 UR16, UR5, -0x1, URZ ;  /* 0xffffffff05107890 */ /* 0x000fe2000fffe03f */
[C---:B------:R-:W-:Y:S01]  /*8cf0*/  LOP3.LUT P2, RZ, R18.reuse, 0x7f, RZ, 0xc0, !PT ;  /* 0x0000007f12ff7812 */ /* 0x040fe2000784c0ff */
[----:B------:R-:W-:Y:S01]  /*8d00*/  ULDC UR6, c[0x0][0x658] ;  /* 0x0001960000067ab9 */ /* 0x000fe20000000800 */
[----:B------:R-:W-:Y:S01]  /*8d10*/  ULDC UR5, c[0x0][0x10] ;  /* 0x0000040000057ab9 */ /* 0x000fe20000000800 */
[----:B------:R-:W-:Y:S01]  /*8d20*/  UMOV UR7, 0xffffffff ;  /* 0xffffffff00077882 */ /* 0x000fe20000000000 */
[----:B------:R-:W-:Y:S01]  /*8d30*/  UMOV UR8, 0x1 ;  /* 0x0000000100087882 */ /* 0x000fe20000000000 */
[----:B------:R-:W-:Y:S01]  /*8d40*/  UIMAD.WIDE.U32 UR4, UR4, UR5, URZ ;  /* 0x00000005040472a5 */ /* 0x000fe2000f8e003f */
[----:B------:R-:W-:Y:S01]  /*8d50*/  LOP3.LUT P0, RZ, R18, 0x1f, RZ, 0xc0, !PT ;  /* 0x0000001f12ff7812 */ /* 0x000fe2000780c0ff */
[----:B------:R-:W-:Y:S01]  /*8d60*/  USHF.L.U32 UR7, UR7, UR6, URZ ;  /* 0x0000000607077299 */ /* 0x000fe2000800063f */
[----:B------:R-:W-:Y:S01]  /*8d70*/  BSSY B0, `(.L_x_294) ;  /* 0x00000c1000007945 */ /* 0x000fe20003800000 */
[----:B------:R-:W-:Y:S01]  /*8d80*/  USHF.L.U32 UR18, UR8, UR6, URZ ;  /* 0x0000000608127299 */ /* 0x000fe2000800063f */
[----:B------:R-:W-:Y:S01]  /*8d90*/  IMAD.MOV.U32 R13, RZ, RZ, 0x1 ;  /* 0x00000001ff0d7424 */ /* 0x000fe200078e00ff */
[----:B------:R-:W-:Y:S01]  /*8da0*/  LOP3.LUT R11, R19, 0x2, RZ, 0xfc, !PT ;  /* 0x00000002130b7812 */ /* 0x000fe200078efcff */
[----:B------:R-:W-:Y:S01]  /*8db0*/  ULDC UR6, c[0x0][0x14] ;  /* 0x0000050000067ab9 */ /* 0x000fe20000000800 */
[----:B------:R-:W-:Y:S01]  /*8dc0*/  PLOP3.LUT P0, PT, P0, P2, PT, 0x8a, 0x0 ;  /* 0x000000000000781c */ /* 0x000fe20000705172 */
[----:B------:R-:W-:Y:S01]  /*8dd0*/  UIMAD.WIDE.U32 UR20, UR4, UR6, URZ ;  /* 0x00000006041472a5 */ /* 0x000fe2000f8e003f */
[----:B------:R-:W-:Y:S01]  /*8de0*/  IMAD.MOV.U32 R12, RZ, RZ, RZ ;  /* 0x000000ffff0c7224 */ /* 0x000fe200078e00ff */
[----:B------:R-:W-:-:S02]  /*8df0*/  UIMAD UR13, UR5, UR6, URZ ;  /* 0x00000006050d72a4 */ /* 0x000fc4000f8e023f */
[----:B------:R-:W-:Y:S01]  /*8e00*/  ULOP3.LUT UR17, URZ, UR7, URZ, 0x33, !UPT ;  /* 0x000000073f117292 */ /* 0x000fe2000f8e333f */
[----:B0-----:R-:W-:Y:S01]  /*8e10*/  VIADD R0, R0, 0x1f ;  /* 0x0000001f00007836 */ /* 0x001fe20000000000 */
[----:B------:R-:W-:Y:S01]  /*8e20*/  UIADD3 UR13, UR21, UR13, URZ ;  /* 0x0000000d150d7290 */ /* 0x000fe2000fffe03f */
[----:B------:R-:W-:-:S03]  /*8e30*/  ULDC.64 UR22, c[0x0][0x198] ;  /* 0x0000660000167ab9 */ /* 0x000fc60000000a00 */
[----:B------:R-:W-:-:S04]  /*8e40*/  SHF.R.S32.HI R3, RZ, 0x1f, R0 ;  /* 0x0000001fff037819 */ /* 0x000fc80000011400 */
[----:B------:R-:W-:Y:S01]  /*8e50*/  LEA.HI R3, R3, R0, RZ, 0x5 ;  /* 0x0000000003037211 */ /* 0x000fe200078f28ff */
[----:B------:R-:W-:-:S03]  /*8e60*/  IMAD.MOV.U32 R0, RZ, RZ, 0x1 ;  /* 0x00000001ff007424 */ /* 0x000fc600078e00ff */
[----:B------:R-:W-:-:S05]  /*8e70*/  SHF.R.S32.HI R3, RZ, 0x5, R3 ;  /* 0x00000005ff037819 */ /* 0x000fca0000011403 */
[----:B------:R-:W-:-:S07]  /*8e80*/  VIADD R10, R3, 0x1 ;  /* 0x00000001030a7836 */ /* 0x000fce0000000000 */
.L_x_306:
[----:B------:R-:W-:-:S03]  /*8e90*/  UMOV UR4, 0xffffffff ;  /* 0xffffffff00047882 */ /* 0x000fc60000000000 */
[----:B------:R-:W-:Y:S05]  /*8ea0*/  BRA.DIV UR4, `(.L_x_295) ;  /* 0x00000012040c7947 */ /* 0x000fea000b800000 */
[----:B------:R-:W-:-:S13]  /*8eb0*/  ELECT P6, URZ, PT ;  /* 0x00000000003f782f */ /* 0x000fda00038c0000 */
.L_x_320:
[----:B------:R-:W0:Y:S01]  /*8ec0*/  LDC R4, c[0x0][0x28c] ;  /* 0x0000a300ff047b82 */ /* 0x000e220000000800 */
[----:B------:R-:W-:Y:S01]  /*8ed0*/  BSSY B1, `(.L_x_296) ;  /* 0x0000037000017945 */ /* 0x000fe20003800000 */
[----:B0-----:R-:W-:-:S13]  /*8ee0*/  ISETP.LT.OR P6, PT, R4, 0x1, !P6 ;  /* 0x000000010400780c */ /* 0x001fda00077c1670 */
[----:B------:R-:W-:Y:S05]  /*8ef0*/  @P6 BRA `(.L_x_297) ;  /* 0x0000000000d06947 */ /* 0x000fea0003800000 */
[----:B------:R-:W-:Y:S02]  /*8f00*/  IMAD.SHL.U32 R15, R9, 0x80, RZ ;  /* 0x00000080090f7824 */ /* 0x000fe400078e00ff */
[----:B------:R-:W-:Y:S02]  /*8f10*/  IMAD.SHL.U32 R18, R7, 0x100, RZ ;  /* 0x0000010007127824 */ /* 0x000fe400078e00ff */
[----:B------:R-:W-:Y:S02]  /*8f20*/  IMAD.MOV.U32 R20, RZ, RZ, RZ ;  /* 0x000000ffff147224 */ /* 0x000fe400078e00ff */
[----:B------:R-:W-:Y:S02]  /*8f30*/  IMAD.MOV.U32 R4, RZ, RZ, R10 ;  /* 0x000000ffff047224 */ /* 0x000fe400078e000a */
[----:B------:R-:W-:Y:S02]  /*8f40*/  IMAD.MOV.U32 R5, RZ, RZ, R0 ;  /* 0x000000ffff057224 */ /* 0x000fe400078e0000 */
[----:B------:R-:W-:-:S07]  /*8f50*/  IMAD.MOV.U32 R6, RZ, RZ, R12 ;  /* 0x000000ffff067224 */ /* 0x000fce00078e000c */
.L_x_301:
[----:B------:R-:W0:Y:S01]  /*8f60*/  S2R R14, SR_CgaCtaId ;  /* 0x00000000000e7919 */ /* 0x000e220000008800 */
[----:B------:R-:W-:Y:S01]  /*8f70*/  MOV R7, 0x400 ;  /* 0x0000040000077802 */ /* 0x000fe20000000f00 */
[----:B------:R-:W1:Y:S03]  /*8f80*/  @!P2 LDC R9, c[0x0][0x500] ;  /* 0x00014000ff09ab82 */ /* 0x000e660000000800 */
[----:B0-----:R-:W-:Y:S02]  /*8f90*/  LEA R21, R14, R7, 0x18 ;  /* 0x000000070e157211 */ /* 0x001fe400078ec0ff */
[----:B------:R-:W-:-:S03]  /*8fa0*/  SHF.L.U32 R7, R5, 0x1f, RZ ;  /* 0x0000001f05077819 */ /* 0x000fc600000006ff */
[----:B------:R-:W-:-:S04]  /*8fb0*/  IMAD R14, R6, 0x8, R21 ;  /* 0x00000008060e7824 */ /* 0x000fc800078e0215 */
[----:B------:R-:W0:Y:S02]  /*8fc0*/  SYNCS.PHASECHK.TRANS64.TRYWAIT P1, [R14+URZ+0x38], R7 ;  /* 0x000038070e0075a7 */ /* 0x000e24000802017f */
[----:B01----:R-:W-:Y:S05]  /*8fd0*/  @!P1 BRA `(.L_x_298) ;  /* 0x0000000c00e09947 */ /* 0x003fea0003800000 */
.L_x_321:
[----:B0-----:R-:W-:Y:S01]  /*8fe0*/  PRMT R7, R11, 0x9910, RZ ;  /* 0x000099100b077816 */ /* 0x001fe200000000ff */
[----:B------:R0:W-:Y:S03]  /*8ff0*/  @!P2 SYNCS.ARRIVE.TRANS64 RZ, [R14+URZ], R9 ;  /* 0x000000090effa9a7 */ /* 0x0001e6000800003f */
[----:B------:R-:W-:-:S13]  /*9000*/  ISETP.NE.AND P1, PT, R7, 0x2, PT ;  /* 0x000000020700780c */ /* 0x000fda0003f25270 */
[----:B0-----:R-:W-:Y:S05]  /*9010*/  @P1 BRA `(.L_x_299) ;  /* 0x0000000000041947 */ /* 0x001fea0003800000 */
[----:B------:R-:W-:Y:S01]  /*9020*/  BPT.TRAP 0x1 ;  /* 0x000000040000795c */ /* 0x000fe20000300000 */
.L_x_299:
[----:B------:R-:W-:Y:S05]  /*9030*/  @P0 BRA `(.L_x_300) ;  /* 0x0000000000040947 */ /* 0x000fea0003800000 */
[----:B------:R-:W-:Y:S01]  /*9040*/  BPT.TRAP 0x1 ;  /* 0x000000040000795c */ /* 0x000fe20000300000 */
.L_x_300:
[--C-:B------:R-:W-:Y:S01]  /*9050*/  IMAD R7, R6, 0x2000, R21.reuse ;  /* 0x0000200006077824 */ /* 0x100fe200078e0215 */
[----:B------:R-:W-:Y:S01]  /*9060*/  R2UR UR9, R14 ;  /* 0x000000000e0972ca */ /* 0x000fe200000e0000 */
[----:B------:R-:W-:Y:S01]  /*9070*/  IMAD R21, R6, 0x1000, R21 ;  /* 0x0000100006157824 */ /* 0x000fe200078e0215 */
[----:B------:R-:W-:Y:S01]  /*9080*/  UIADD3 UR4, UP0, UR22, 0xf0, URZ ;  /* 0x000000f016047890 */ /* 0x000fe2000ff1e03f */
[----:B------:R-:W-:Y:S01]  /*9090*/  VIADD R4, R4, 0xffffffff ;  /* 0xffffffff04047836 */ /* 0x000fe20000000000 */
[----:B------:R-:W-:Y:S01]  /*90a0*/  R2UR UR5, R7 ;  /* 0x00000000070572ca */ /* 0x000fe200000e0000 */
[----:B------:R-:W-:Y:S01]  /*90b0*/  UIADD3 UR24, UP1, UR22, 0x1f0, URZ ;  /* 0x000001f016187890 */ /* 0x000fe2000ff3e03f */
[----:B------:R-:W-:Y:S01]  /*90c0*/  R2UR UR8, R21 ;  /* 0x00000000150872ca */ /* 0x000fe200000e0000 */
[----:B------:R-:W-:Y:S01]  /*90d0*/  VIADD R6, R6, 0x1 ;  /* 0x0000000106067836 */ /* 0x000fe20000000000 */
[----:B------:R-:W-:Y:S01]  /*90e0*/  R2UR UR11, R18 ;  /* 0x00000000120b72ca */ /* 0x000fe200000e0000 */
[----:B------:R-:W-:Y:S01]  /*90f0*/  UIADD3.X UR25, URZ, UR23, URZ, UP1, !UPT ;  /* 0x000000173f197290 */ /* 0x000fe20008ffe43f */
[----:B------:R-:W-:Y:S01]  /*9100*/  R2UR UR10, R20 ;  /* 0x00000000140a72ca */ /* 0x000fe200000e0000 */
[----:B------:R-:W-:Y:S01]  /*9110*/  UMOV UR6, 0x0 ;  /* 0x0000000000067882 */ /* 0x000fe20000000000 */
[----:B------:R-:W-:Y:S01]  /*9120*/  R2UR UR12, R8 ;  /* 0x00000000080c72ca */ /* 0x000fe200000e0000 */
[----:B------:R-:W-:Y:S01]  /*9130*/  UMOV UR7, 0x10000000 ;  /* 0x1000000000077882 */ /* 0x000fe20000000000 */
[----:B------:R-:W-:Y:S01]  /*9140*/  R2UR UR19, R15 ;  /* 0x000000000f1372ca */ /* 0x000fe200000e0000 */
[----:B------:R-:W-:Y:S01]  /*9150*/  VIADD R20, R20, 0x20 ;  /* 0x0000002014147836 */ /* 0x000fe20000000000 */
[----:B------:R-:W-:Y:S01]  /*9160*/  ISETP.GT.AND P3, PT, R4, 0x1, PT ;  /* 0x000000010400780c */ /* 0x000fe20003f64270 */
[----:B------:R-:W-:Y:S01]  /*9170*/  UIADD3 UR14, UR5, 0x180, URZ ;  /* 0x00000180050e7890 */ /* 0x000fe2000fffe03f */
[----:B------:R-:W-:Y:S01]  /*9180*/  ISETP.NE.AND P1, PT, R6, 0x7, PT ;  /* 0x000000070600780c */ /* 0x000fe20003f25270 */
[----:B------:R-:W-:-:S02]  /*9190*/  UIADD3.X UR5, URZ, UR23, URZ, UP0, !UPT ;  /* 0x000000173f057290 */ /* 0x000fc400087fe43f */
[----:B------:R-:W-:Y:S01]  /*91a0*/  UIADD3 UR15, UR8, 0xe180, URZ ;  /* 0x0000e180080f7890 */ /* 0x000fe2000fffe03f */
[----:B------:R-:W-:Y:S02]  /*91b0*/  SEL R14, RZ, 0x1, P1 ;  /* 0x00000001ff0e7807 */ /* 0x000fe40000800000 */
[----:B------:R-:W-:Y:S01]  /*91c0*/  UMOV UR8, UR14 ;  /* 0x0000000e00087c82 */ /* 0x000fe20008000000 */
[----:B------:R-:W-:Y:S02]  /*91d0*/  SEL R6, R6, RZ, P1 ;  /* 0x000000ff06067207 */ /* 0x000fe40000800000 */
[----:B------:R-:W-:Y:S01]  /*91e0*/  LOP3.LUT R5, R5, R14, RZ, 0x3c, !PT ;  /* 0x0000000e05057212 */ /* 0x000fe200078e3cff */
[----:B------:R0:W-:Y:S02]  /*91f0*/  UTMALDG.3D [UR8], [UR4], desc[UR6] ;  /* 0x00000608040075b4 */ /* 0x0001e40008011000 */
[----:B0-----:R-:W-:Y:S01]  /*9200*/  UMOV UR8, UR15 ;  /* 0x0000000f00087c82 */ /* 0x001fe20008000000 */
[----:B------:R-:W-:-:S02]  /*9210*/  UMOV UR11, UR19 ;  /* 0x00000013000b7c82 */ /* 0x000fc40008000000 */
[----:B------:R0:W-:Y:S02]  /*9220*/  UTMALDG.3D [UR8], [UR24], desc[UR6] ;  /* 0x00000608180075b4 */ /* 0x0001e40008011000 */
[----:B0-----:R-:W-:Y:S05]  /*9230*/  @P3 BRA `(.L_x_301) ;  /* 0xfffffffc00483947 */ /* 0x001fea000383ffff */
.L_x_297:
[----:B------:R-:W-:Y:S05]  /*9240*/  BSYNC B1 ;  /* 0x0000000000017941 */ /* 0x000fea0003800000 */
.L_x_296:
[----:B------:R-:W-:Y:S01]  /*9250*/  LOP3.LUT P4, RZ, R13, 0xff, RZ, 0xc0, !PT ;  /* 0x000000ff0dff7812 */ /* 0x000fe2000788c0ff */
[C---:B------:R-:W-:Y:S01]  /*9260*/  IMAD.IADD R12, R3.reuse, 0x1, R12 ;  /* 0x00000001030c7824 */ /* 0x040fe200078e020c */
[----:B------:R-:W-:Y:S01]  /*9270*/  ULDC.64 UR4, c[0x0][0x650] ;  /* 0x0001940000047ab9 */ /* 0x000fe20000000a00 */
[C---:B------:R-:W-:Y:S01]  /*9280*/  ISETP.GE.U32.AND P3, PT, R3.reuse, 0x7, PT ;  /* 0x000000070300780c */ /* 0x040fe20003f66070 */
[----:B------:R-:W-:Y:S01]  /*9290*/  BSSY B1, `(.L_x_302) ;  /* 0x000006c000017945 */ /* 0x000fe20003800000 */
[C---:B------:R-:W-:Y:S01]  /*92a0*/  IMAD.WIDE.U32 R4, R12.reuse, 0x24924925, RZ ;  /* 0x249249250c047825 */ /* 0x040fe200078e00ff */
[C---:B------:R-:W-:Y:S02]  /*92b0*/  ISETP.GT.U32.AND P1, PT, R12.reuse, 0x6, PT ;  /* 0x000000060c00780c */ /* 0x040fe40003f24070 */
[----:B------:R-:W-:Y:S01]  /*92c0*/  PRMT R13, RZ, 0x7610, R13 ;  /* 0x00007610ff0d7816 */ /* 0x000fe2000000000d */
[----:B------:R-:W-:Y:S01]  /*92d0*/  IMAD.IADD R4, R12, 0x1, -R5 ;  /* 0x000000010c047824 */ /* 0x000fe200078e0a05 */
[----:B------:R-:W-:Y:S01]  /*92e0*/  ISETP.LT.U32.AND P1, PT, R3, 0x7, P1 ;  /* 0x000000070300780c */ /* 0x000fe20000f21070 */
[----:B------:R-:W-:-:S02]  /*92f0*/  IMAD.MOV.U32 R9, RZ, RZ, -0x1 ;  /* 0xffffffffff097424 */ /* 0x000fc400078e00ff */
[----:B------:R-:W0:Y:S01]  /*9300*/  @P4 S2R R7, SR_CgaCtaId ;  /* 0x0000000000074919 */ /* 0x000e220000008800 */
[----:B------:R-:W-:Y:S01]  /*9310*/  @P4 MOV R6, 0x400 ;  /* 0x0000040000064802 */ /* 0x000fe20000000f00 */
[----:B------:R-:W-:Y:S01]  /*9320*/  IMAD.MOV.U32 R8, RZ, RZ, -0x1 ;  /* 0xffffffffff087424 */ /* 0x000fe200078e00ff */
[----:B------:R-:W-:-:S04]  /*9330*/  LEA.HI R4, R4, R5, RZ, 0x1f ;  /* 0x0000000504047211 */ /* 0x000fc800078ff8ff */
[--C-:B------:R-:W-:Y:S02]  /*9340*/  SHF.R.U32.HI R5, RZ, 0x2, R4.reuse ;  /* 0x00000002ff057819 */ /* 0x100fe40000011604 */
[----:B------:R-:W-:-:S03]  /*9350*/  PRMT R4, RZ, 0x7610, R4 ;  /* 0x00007610ff047816 */ /* 0x000fc60000000004 */
[----:B------:R-:W-:Y:S01]  /*9360*/  IMAD R12, R5, -0x7, R12 ;  /* 0xfffffff9050c7824 */ /* 0x000fe200078e020c */
[----:B0-----:R-:W-:Y:S02]  /*9370*/  @P4 LEA R6, R7, R6, 0x18 ;  /* 0x0000000607064211 */ /* 0x001fe400078ec0ff */
[----:B------:R-:W-:Y:S02]  /*9380*/  SEL R7, RZ, 0x1, !P1 ;  /* 0x00000001ff077807 */ /* 0x000fe40004800000 */
[----:B------:R-:W-:Y:S01]  /*9390*/  IADD3 R16, P1, R16, UR20, RZ ;  /* 0x0000001410107c10 */ /* 0x000fe2000ff3e0ff */
[----:B------:R0:W-:Y:S01]  /*93a0*/  @P4 SYNCS.ARRIVE.TRANS64.A1T0 RZ, [R6+URZ+0x88], RZ ;  /* 0x000088ff06ff49a7 */ /* 0x0001e2000810003f */
[----:B------:R-:W-:Y:S01]  /*93b0*/  LOP3.LUT R0, R0, R7, RZ, 0x3c, !PT ;  /* 0x0000000700007212 */ /* 0x000fe200078e3cff */
[----:B------:R-:W-:Y:S01]  /*93c0*/  IMAD.MOV.U32 R7, RZ, RZ, -0x1 ;  /* 0xffffffffff077424 */ /* 0x000fe200078e00ff */
[----:B------:R-:W-:Y:S02]  /*93d0*/  IADD3.X R17, R17, UR13, RZ, P1, !PT ;  /* 0x0000000d11117c10 */ /* 0x000fe40008ffe4ff */
[----:B------:R-:W-:-:S02]  /*93e0*/  ISETP.GE.U32.AND P1, PT, R16, UR4, PT ;  /* 0x0000000410007c0c */ /* 0x000fc4000bf26070 */
[----:B------:R-:W-:Y:S02]  /*93f0*/  @P3 LOP3.LUT R0, R0, 0x1, R5, 0x78, !PT ;  /* 0x0000000100003812 */ /* 0x000fe400078e7805 */
[----:B------:R-:W-:-:S13]  /*9400*/  ISETP.GE.U32.AND.EX P1, PT, R17, UR5, PT, P1 ;  /* 0x0000000511007c0c */ /* 0x000fda000bf26110 */
[----:B0-----:R-:W-:Y:S05]  /*9410*/  @P1 BRA `(.L_x_303) ;  /* 0x00000004004c1947 */ /* 0x001fea0003800000 */
[----:B------:R-:W-:Y:S01]  /*9420*/  ULDC.64 UR4, c[0x0][0x628] ;  /* 0x00018a0000047ab9 */ /* 0x000fe20000000a00 */
[----:B------:R-:W0:Y:S01]  /*9430*/  S2R R15, SR_CTAID.X ;  /* 0x00000000000f7919 */ /* 0x000e220000002500 */
[----:B------:R-:W-:Y:S01]  /*9440*/  ISETP.NE.U32.AND P1, PT, RZ, UR4, PT ;  /* 0x00000004ff007c0c */ /* 0x000fe2000bf25070 */
[----:B------:R-:W-:Y:S01]  /*9450*/  ULDC UR7, c[0x0][0x630] ;  /* 0x00018c0000077ab9 */ /* 0x000fe20000000800 */
[----:B------:R-:W-:Y:S01]  /*9460*/  IMAD.MOV.U32 R4, RZ, RZ, R16 ;  /* 0x000000ffff047224 */ /* 0x000fe200078e0010 */
[----:B------:R-:W1:Y:S01]  /*9470*/  S2R R14, SR_CTAID.Y ;  /* 0x00000000000e7919 */ /* 0x000e620000002600 */
[----:B------:R-:W-:Y:S01]  /*9480*/  ISETP.NE.AND.EX P1, PT, RZ, UR5, PT, P1 ;  /* 0x00000005ff007c0c */ /* 0x000fe2000bf25310 */
[----:B------:R-:W-:-:S12]  /*9490*/  IMAD.MOV.U32 R5, RZ, RZ, R17 ;  /* 0x000000ffff057224 */ /* 0x000fd800078e0011 */
[----:B------:R-:W-:Y:S05]  /*94a0*/  @!P1 BRA `(.L_x_304) ;  /* 0x0000000000289947 */ /* 0x000fea0003800000 */
[----:B------:R-:W-:Y:S02]  /*94b0*/  ULDC UR6, c[0x0][0x634] ;  /* 0x00018d0000067ab9 */ /* 0x000fe40000000800 */
[----:B------:R-:W-:-:S05]  /*94c0*/  IADD3 R9, P1, R16, UR6, RZ ;  /* 0x0000000610097c10 */ /* 0x000fca000ff3e0ff */
[----:B------:R-:W-:-:S04]  /*94d0*/  IMAD.X R21, RZ, RZ, R17, P1 ;  /* 0x000000ffff157224 */ /* 0x000fc800008e0611 */
[----:B------:R-:W-:-:S04]  /*94e0*/  IMAD.WIDE.U32 R6, R21, UR4, RZ ;  /* 0x0000000415067c25 */ /* 0x000fc8000f8e00ff */
[----:B------:R-:W-:-:S04]  /*94f0*/  IMAD.WIDE.U32 R6, P1, R9, UR5, R6 ;  /* 0x0000000509067c25 */ /* 0x000fc8000f820006 */
[----:B------:R-:W-:-:S04]  /*9500*/  IMAD.WIDE.U32 R8, R9, UR4, RZ ;  /* 0x0000000409087c25 */ /* 0x000fc8000f8e00ff */
[----:B------:R-:W-:Y:S01]  /*9510*/  IMAD.X R5, RZ, RZ, RZ, P1 ;  /* 0x000000ffff057224 */ /* 0x000fe200008e06ff */
[----:B------:R-:W-:Y:S01]  /*9520*/  IADD3 RZ, P1, R9, R6, RZ ;  /* 0x0000000609ff7210 */ /* 0x000fe20007f3e0ff */
[----:B------:R-:W-:-:S04]  /*9530*/  IMAD.MOV.U32 R4, RZ, RZ, R7 ;  /* 0x000000ffff047224 */ /* 0x000fc800078e0007 */
[----:B------:R-:W-:-:S08]  /*9540*/  IMAD.WIDE.U32.X R4, R21, UR5, R4, P1 ;  /* 0x0000000515047c25 */ /* 0x000fd000088e0404 */
.L_x_304:
[--C-:B------:R-:W-:Y:S01]  /*9550*/  SHF.R.U64 R8, R4, UR7, R5.reuse ;  /* 0x0000000704087c19 */ /* 0x100fe20008001205 */
[----:B------:R-:W-:Y:S01]  /*9560*/  ULDC.64 UR4, c[0x0][0x620] ;  /* 0x0001880000047ab9 */ /* 0x000fe20000000a00 */
[----:B------:R-:W-:Y:S01]  /*9570*/  SHF.R.U32.HI R4, RZ, UR7, R5 ;  /* 0x00000007ff047c19 */ /* 0x000fe20008011605 */
[----:B------:R-:W2:Y:S01]  /*9580*/  LDC R24, c[0x0][0x144] ;  /* 0x00005100ff187b82 */ /* 0x000ea20000000800 */
[----:B------:R-:W-:Y:S01]  /*9590*/  IADD3 R7, P1, RZ, -R8, RZ ;  /* 0x80000008ff077210 */ /* 0x000fe20007f3e0ff */
[----:B------:R-:W-:Y:S01]  /*95a0*/  ULDC.64 UR8, c[0x0][0x640] ;  /* 0x0001900000087ab9 */ /* 0x000fe20000000a00 */
[----:B0-----:R-:W-:Y:S01]  /*95b0*/  I2FP.F32.U32 R9, R15 ;  /* 0x0000000f00097245 */ /* 0x001fe20000201000 */
[----:B------:R-:W-:Y:S02]  /*95c0*/  ULDC UR6, c[0x0][0x608] ;  /* 0x0001820000067ab9 */ /* 0x000fe40000000800 */
[----:B------:R-:W-:Y:S01]  /*95d0*/  IMAD.X R4, RZ, RZ, ~R4, P1 ;  /* 0x000000ffff047224 */ /* 0x000fe200008e0e04 */
[----:B------:R-:W-:Y:S01]  /*95e0*/  ISETP.NE.U32.AND P1, PT, RZ, UR8, PT ;  /* 0x00000008ff007c0c */ /* 0x000fe2000bf25070 */
[----:B------:R-:W0:Y:S02]  /*95f0*/  LDC R21, c[0x0][0x148] ;  /* 0x00005200ff157b82 */ /* 0x000e240000000800 */
[----:B------:R-:W-:Y:S01]  /*9600*/  IMAD R6, R4, UR4, RZ ;  /* 0x0000000404067c24 */ /* 0x000fe2000f8e02ff */
[----:B------:R-:W-:Y:S01]  /*9610*/  ISETP.NE.AND.EX P1, PT, RZ, UR9, PT, P1 ;  /* 0x00000009ff007c0c */ /* 0x000fe2000bf25310 */
[----:B------:R-:W-:Y:S01]  /*9620*/  IMAD.WIDE.U32 R4, R7, UR4, R16 ;  /* 0x0000000407047c25 */ /* 0x000fe2000f8e0010 */
[----:B------:R-:W-:-:S03]  /*9630*/  ULDC UR4, c[0x0][0x150] ;  /* 0x0000540000047ab9 */ /* 0x000fc60000000800 */
[----:B------:R-:W-:Y:S02]  /*9640*/  IMAD R7, R7, UR5, R6 ;  /* 0x0000000507077c24 */ /* 0x000fe4000f8e0206 */
[----:B------:R-:W-:Y:S01]  /*9650*/  FMUL R6, R9, UR4 ;  /* 0x0000000409067c20 */ /* 0x000fe20008400000 */
[----:B------:R-:W-:Y:S01]  /*9660*/  ULDC UR4, c[0x0][0x618] ;  /* 0x0001860000047ab9 */ /* 0x000fe20000000800 */
[----:B------:R-:W-:Y:S01]  /*9670*/  ULDC UR5, c[0x0][0x154] ;  /* 0x0000550000057ab9 */ /* 0x000fe20000000800 */
[----:B------:R-:W-:-:S03]  /*9680*/  IMAD.IADD R5, R5, 0x1, R7 ;  /* 0x0000000105057824 */ /* 0x000fc600078e0207 */
[----:B------:R-:W3:Y:S02]  /*9690*/  F2I.U32.TRUNC.NTZ R6, R6 ;  /* 0x0000000600067305 */ /* 0x000ee4000020f000 */
[----:B------:R-:W-:Y:S02]  /*96a0*/  SHF.R.U64 R9, R4, UR4, R5 ;  /* 0x0000000404097c19 */ /* 0x000fe40008001205 */
[----:B-1----:R-:W-:-:S05]  /*96b0*/  I2FP.F32.U32 R4, R14 ;  /* 0x0000000e00047245 */ /* 0x002fca0000201000 */
[----:B------:R-:W-:Y:S01]  /*96c0*/  FMUL R22, R4, UR5 ;  /* 0x0000000504167c20 */ /* 0x000fe20008400000 */
[----:B------:R-:W-:Y:S01]  /*96d0*/  SHF.R.U32.HI R4, RZ, UR4, R5 ;  /* 0x00000004ff047c19 */ /* 0x000fe20008011605 */
[----:B------:R-:W-:-:S03]  /*96e0*/  ULDC UR4, c[0x0][0x658] ;  /* 0x0001960000047ab9 */ /* 0x000fc60000000800 */
[--C-:B------:R-:W-:Y:S01]  /*96f0*/  SHF.R.U64 R20, R9, UR6, R4.reuse ;  /* 0x0000000609147c19 */ /* 0x100fe20008001204 */
[----:B------:R-:W1:Y:S01]  /*9700*/  F2I.U32.TRUNC.NTZ R22, R22 ;  /* 0x0000001600167305 */ /* 0x000e62000020f000 */
[----:B------:R-:W-:Y:S01]  /*9710*/  SHF.R.U32.HI R5, RZ, UR6, R4 ;  /* 0x00000006ff057c19 */ /* 0x000fe20008011604 */
[----:B---3--:R-:W-:-:S03]  /*9720*/  IMAD.MOV R6, RZ, RZ, -R6 ;  /* 0x000000ffff067224 */ /* 0x008fc600078e0a06 */
[----:B------:R-:W-:Y:S01]  /*9730*/  SHF.R.U64 R18, R20, UR4, R5 ;  /* 0x0000000414127c19 */ /* 0x000fe20008001205 */
[----:B--2---:R-:W-:Y:S01]  /*9740*/  IMAD R15, R24, R6, R15 ;  /* 0x00000006180f7224 */ /* 0x004fe200078e020f */
[----:B------:R-:W-:-:S03]  /*9750*/  SHF.R.U32.HI R23, RZ, UR4, R5 ;  /* 0x00000004ff177c19 */ /* 0x000fc60008011605 */
[----:B------:R-:W-:Y:S02]  /*9760*/  IMAD.MOV.U32 R4, RZ, RZ, R18 ;  /* 0x000000ffff047224 */ /* 0x000fe400078e0012 */
[----:B------:R-:W-:Y:S01]  /*9770*/  IMAD.MOV.U32 R5, RZ, RZ, R23 ;  /* 0x000000ffff057224 */ /* 0x000fe200078e0017 */
[----:B-1----:R-:W-:Y:S06]  /*9780*/  @!P1 BRA `(.L_x_305) ;  /* 0x0000000000289947 */ /* 0x002fec0003800000 */
[----:B------:R-:W-:Y:S02]  /*9790*/  ULDC UR4, c[0x0][0x64c] ;  /* 0x0001930000047ab9 */ /* 0x000fe40000000800 */
[----:B------:R-:W-:-:S05]  /*97a0*/  IADD3 R5, P1, R18, UR4, RZ ;  /* 0x0000000412057c10 */ /* 0x000fca000ff3e0ff */
[----:B------:R-:W-:-:S04]  /*97b0*/  IMAD.X R23, RZ, RZ, R23, P1 ;  /* 0x000000ffff177224 */ /* 0x000fc800008e0617 */
[----:B------:R-:W-:-:S04]  /*97c0*/  IMAD.WIDE.U32 R6, R23, UR8, RZ ;  /* 0x0000000817067c25 */ /* 0x000fc8000f8e00ff */
[----:B------:R-:W-:-:S04]  /*97d0*/  IMAD.WIDE.U32 R6, P1, R5, UR9, R6 ;  /* 0x0000000905067c25 */ /* 0x000fc8000f820006 */
[----:B------:R-:W-:-:S04]  /*97e0*/  IMAD.WIDE.U32 R4, R5, UR8, RZ ;  /* 0x0000000805047c25 */ /* 0x000fc8000f8e00ff */
[----:B------:R-:W-:Y:S01]  /*97f0*/  IMAD.MOV.U32 R4, RZ, RZ, R7 ;  /* 0x000000ffff047224 */ /* 0x000fe200078e0007 */
[----:B------:R-:W-:Y:S01]  /*9800*/  IADD3 RZ, P3, R5, R6, RZ ;  /* 0x0000000605ff7210 */ /* 0x000fe20007f7e0ff */
[----:B------:R-:W-:-:S04]  /*9810*/  IMAD.X R5, RZ, RZ, RZ, P1 ;  /* 0x000000ffff057224 */ /* 0x000fc800008e06ff */
[----:B------:R-:W-:-:S08]  /*9820*/  IMAD.WIDE.U32.X R4, R23, UR9, R4, P3 ;  /* 0x0000000917047c25 */ /* 0x000fd000098e0404 */
.L_x_305:
[----:B------:R-:W-:Y:S01]  /*9830*/  ISETP.NE.AND P1, PT, R2, 0x1, PT ;  /* 0x000000010200780c */ /* 0x000fe20003f25270 */
[----:B------:R-:W-:Y:S01]  /*9840*/  ULDC UR4, c[0x0][0x648] ;  /* 0x0001920000047ab9 */ /* 0x000fe20000000800 */
[----:B------:R-:W-:Y:S01]  /*9850*/  LOP3.LUT R20, R20, UR17, RZ, 0xc0, !PT ;  /* 0x0000001114147c12 */ /* 0x000fe2000f8ec0ff */
[----:B------:R-:W-:Y:S01]  /*9860*/  IMAD.MOV R22, RZ, RZ, -R22 ;  /* 0x000000ffff167224 */ /* 0x000fe200078e0a16 */
[----:B------:R-:W-:Y:S01]  /*9870*/  SHF.R.U64 R5, R4, UR4, R5 ;  /* 0x0000000404057c19 */ /* 0x000fe20008001205 */
[----:B------:R-:W-:Y:S01]  /*9880*/  ULDC UR4, c[0x0][0x638] ;  /* 0x00018e0000047ab9 */ /* 0x000fe20000000800 */
[----:B------:R-:W-:Y:S01]  /*9890*/  LOP3.LUT R9, R9, UR16, RZ, 0xc0, !PT ;  /* 0x0000001009097c12 */ /* 0x000fe2000f8ec0ff */
[----:B------:R-:W-:Y:S01]  /*98a0*/  ULDC UR5, c[0x0][0x610] ;  /* 0x0001840000057ab9 */ /* 0x000fe20000000800 */
[----:B------:R-:W-:Y:S02]  /*98b0*/  IMAD.MOV.U32 R4, RZ, RZ, 0x1 ;  /* 0x00000001ff047424 */ /* 0x000fe400078e00ff */
[----:B------:R-:W-:-:S02]  /*98c0*/  IMAD.MOV R7, RZ, RZ, -R5 ;  /* 0x000000ffff077224 */ /* 0x000fc400078e0a05 */
[----:B------:R-:W-:Y:S02]  /*98d0*/  IMAD R20, R5, UR18, R20 ;  /* 0x0000001205147c24 */ /* 0x000fe4000f8e0214 */
[----:B0-----:R-:W-:Y:S02]  /*98e0*/  @P1 IMAD R15, R21, R22, R14 ;  /* 0x00000016150f1224 */ /* 0x001fe400078e020e */
[----:B------:R-:W-:Y:S01]  /*98f0*/  IMAD R18, R7, UR4, R18 ;  /* 0x0000000407127c24 */ /* 0x000fe2000f8e0212 */
[----:B------:R-:W-:Y:S01]  /*9900*/  ULDC UR4, c[0x0][0x600] ;  /* 0x0001800000047ab9 */ /* 0x000fe20000000800 */
[----:B------:R-:W-:Y:S02]  /*9910*/  IMAD R15, R20, UR5, R15 ;  /* 0x00000005140f7c24 */ /* 0x000fe4000f8e020f */
[----:B------:R-:W-:-:S05]  /*9920*/  IMAD R18, R18, UR4, R9 ;  /* 0x0000000412127c24 */ /* 0x000fca000f8e0209 */
[----:B------:R-:W-:Y:S02]  /*9930*/  SEL R9, R18, R15, !P1 ;  /* 0x0000000f12097207 */ /* 0x000fe40004800000 */
[----:B------:R-:W-:-:S07]  /*9940*/  SEL R7, R15, R18, !P1 ;  /* 0x000000120f077207 */ /* 0x000fce0004800000 */
.L_x_303:
[----:B------:R-:W-:Y:S05]  /*9950*/  BSYNC B1 ;  /* 0x0000000000017941 */ /* 0x000fea0003800000 */
.L_x_302:
[----:B------:R-:W-:-:S13]  /*9960*/  LOP3.LUT P1, RZ, R4, 0xff, RZ, 0xc0, !PT ;  /* 0x000000ff04ff7812 */ /* 0x000fda000782c0ff */
[----:B------:R-:W-:Y:S05]  /*9970*/  @P1 BRA `(.L_x_306) ;  /* 0xfffffff400441947 */ /* 0x000fea000383ffff */
[----:B------:R-:W-:Y:S05]  /*9980*/  BSYNC B0 ;  /* 0x0000000000007941 */ /* 0x000fea0003800000 */
.L_x_294:
[----:B------:R-:W-:-:S03]  /*9990*/  UMOV UR4, 0xffffffff ;  /* 0xffffffff00047882 */ /* 0x000fc60000000000 */
[----:B------:R-:W-:Y:S05]  /*99a0*/  BRA.DIV UR4, `(.L_x_307) ;  /* 0x0000000604807947 */ /* 0x000fea000b800000 */
[----:B------:R-:W-:-:S13]  /*99b0*/  ELECT P6, URZ, PT ;  /* 0x00000000003f782f */ /* 0x000fda00038c0000 */
.L_x_324:
[----:B------:R-:W-:Y:S04]  /*99c0*/  BSSY B0, `(.L_x_308) ;  /* 0x0000046000007945 */ /* 0x000fe80003800000 */
[----:B------:R-:W-:Y:S05]  /*99d0*/  @!P6 BRA `(.L_x_309) ;  /* 0x000000040010e947 */ /* 0x000fea0003800000 */
[----:B------:R-:W-:-:S04]  /*99e0*/  LOP3.LUT R19, R19, 0x2, RZ, 0xfc, !PT ;  /* 0x0000000213137812 */ /* 0x000fc800078efcff */
[----:B------:R-:W-:-:S13]  /*99f0*/  ISETP.NE.AND P0, PT, R19, 0x3, PT ;  /* 0x000000031300780c */ /* 0x000fda0003f05270 */
[----:B------:R-:W-:Y:S05]  /*9a00*/  @!P0 BRA `(.L_x_310) ;  /* 0x0000000000048947 */ /* 0x000fea0003800000 */
[----:B------:R-:W-:Y:S01]  /*9a10*/  BPT.TRAP 0x1 ;  /* 0x000000040000795c */ /* 0x000fe20000300000 */
.L_x_310:
[----:B------:R-:W0:Y:S01]  /*9a20*/  S2R R3, SR_CgaCtaId ;  /* 0x0000000000037919 */ /* 0x000e220000008800 */
[----:B------:R-:W-:-:S04]  /*9a30*/  MOV R2, 0x400 ;  /* 0x0000040000027802 */ /* 0x000fc80000000f00 */
[----:B0-----:R-:W-:Y:S02]  /*9a40*/  LEA R3, R3, R2, 0x18 ;  /* 0x0000000203037211 */ /* 0x001fe400078ec0ff */
[----:B------:R-:W-:-:S03]  /*9a50*/  SHF.L.U32 R2, R0, 0x1f, RZ ;  /* 0x0000001f00027819 */ /* 0x000fc600000006ff */
[----:B------:R-:W-:-:S04]  /*9a60*/  VIADD R3, R3, 0x38 ;  /* 0x0000003803037836 */ /* 0x000fc80000000000 */
[C---:B------:R-:W-:Y:S02]  /*9a70*/  IMAD R7, R12.reuse, 0x8, R3 ;  /* 0x000000080c077824 */ /* 0x040fe400078e0203 */
[----:B------:R-:W-:Y:S02]  /*9a80*/  VIADD R12, R12, 0x1 ;  /* 0x000000010c0c7836 */ /* 0x000fe40000000000 */
[----:B------:R-:W0:Y:S03]  /*9a90*/  SYNCS.PHASECHK.TRANS64.TRYWAIT P0, [R7+URZ], R2 ;  /* 0x00000002070075a7 */ /* 0x000e26000800017f */
[----:B------:R-:W-:-:S04]  /*9aa0*/  ISETP.NE.AND P1, PT, R12, 0x7, PT ;  /* 0x000000070c00780c */ /* 0x000fc80003f25270 */
[----:B------:R-:W-:Y:S02]  /*9ab0*/  SEL R5, RZ, 0x1, P1 ;  /* 0x00000001ff057807 */ /* 0x000fe40000800000 */
[----:B------:R-:W-:Y:S02]  /*9ac0*/  SEL R12, R12, RZ, P1 ;  /* 0x000000ff0c0c7207 */ /* 0x000fe40000800000 */
[----:B------:R-:W-:-:S03]  /*9ad0*/  LOP3.LUT R5, R0, R5, RZ, 0x3c, !PT ;  /* 0x0000000500057212 */ /* 0x000fc600078e3cff */
[----:B------:R-:W-:Y:S01]  /*9ae0*/  IMAD R9, R12, 0x8, R3 ;  /* 0x000000080c097824 */ /* 0x000fe200078e0203 */
[----:B------:R-:W-:Y:S01]  /*9af0*/  SHF.L.U32 R4, R5, 0x1f, RZ ;  /* 0x0000001f05047819 */ /* 0x000fe200000006ff */
[----:B0-----:R-:W-:Y:S06]  /*9b00*/  @!P0 BRA `(.L_x_311) ;  /* 0x0000000400488947 */ /* 0x001fec0003800000 */
.L_x_325:
[----:B------:R-:W1:Y:S01]  /*9b10*/  SYNCS.PHASECHK.TRANS64.TRYWAIT P0, [R9+URZ], R4 ;  /* 0x00000004090075a7 */ /* 0x000e62000800017f */
[----:B------:R-:W-:-:S05]  /*9b20*/  VIADD R0, R12, 0x1 ;  /* 0x000000010c007836 */ /* 0x000fca0000000000 */
[----:B------:R-:W-:-:S04]  /*9b30*/  ISETP.NE.AND P1, PT, R0, 0x7, PT ;  /* 0x000000070000780c */ /* 0x000fc80003f25270 */
[----:B0-----:R-:W-:Y:S02]  /*9b40*/  SEL R2, RZ, 0x1, P1 ;  /* 0x00000001ff027807 */ /* 0x001fe40000800000 */
[----:B------:R-:W-:Y:S02]  /*9b50*/  SEL R0, R0, RZ, P1 ;  /* 0x000000ff00007207 */ /* 0x000fe40000800000 */
[----:B------:R-:W-:-:S03]  /*9b60*/  LOP3.LUT R7, R5, R2, RZ, 0x3c, !PT ;  /* 0x0000000205077212 */ /* 0x000fc600078e3cff */
[----:B------:R-:W-:Y:S01]  /*9b70*/  IMAD R6, R0, 0x8, R3 ;  /* 0x0000000800067824 */ /* 0x000fe200078e0203 */
[----:B------:R-:W-:Y:S01]  /*9b80*/  SHF.L.U32 R5, R7, 0x1f, RZ ;  /* 0x0000001f07057819 */ /* 0x000fe200000006ff */
[----:B-1----:R-:W-:Y:S06]  /*9b90*/  @!P0 BRA `(.L_x_312) ;  /* 0x0000000400388947 */ /* 0x002fec0003800000 */
.L_x_326:
[----:B------:R-:W1:Y:S01]  /*9ba0*/  SYNCS.PHASECHK.TRANS64.TRYWAIT P0, [R6+URZ], R5 ;  /* 0x00000005060075a7 */ /* 0x000e62000800017f */
[----:B------:R-:W-:-:S05]  /*9bb0*/  VIADD R0, R0, 0x1 ;  /* 0x0000000100007836 */ /* 0x000fca0000000000 */
[----:B------:R-:W-:-:S04]  /*9bc0*/  ISETP.NE.AND P1, PT, R0, 0x7, PT ;  /* 0x000000070000780c */ /* 0x000fc80003f25270 */
[----:B------:R-:W-:Y:S02]  /*9bd0*/  SEL R2, RZ, 0x1, P1 ;  /* 0x00000001ff027807 */ /* 0x000fe40000800000 */
[----:B------:R-:W-:Y:S02]  /*9be0*/  SEL R0, R0, RZ, P1 ;  /* 0x000000ff00007207 */ /* 0x000fe40000800000 */
[----:B------:R-:W-:-:S03]  /*9bf0*/  LOP3.LUT R7, R7, R2, RZ, 0x3c, !PT ;  /* 0x0000000207077212 */ /* 0x000fc600078e3cff */
[----:B0-----:R-:W-:Y:S01]  /*9c00*/  IMAD R9, R0, 0x8, R3 ;  /* 0x0000000800097824 */ /* 0x001fe200078e0203 */
[----:B------:R-:W-:Y:S01]  /*9c10*/  SHF.L.U32 R4, R7, 0x1f, RZ ;  /* 0x0000001f07047819 */ /* 0x000fe200000006ff */
[----:B-1----:R-:W-:Y:S06]  /*9c20*/  @!P0 BRA `(.L_x_313) ;  /* 0x0000000400288947 */ /* 0x002fec0003800000 */
.L_x_327:
        /* <DEDUP_REMOVED lines=9> */
.L_x_328:
        /* <DEDUP_REMOVED lines=9> */
.L_x_329:
[----:B------:R-:W1:Y:S01]  /*9d50*/  SYNCS.PHASECHK.TRANS64.TRYWAIT P0, [R9+URZ], R4 ;  /* 0x00000004090075a7 */ /* 0x000e62000800017f */
[----:B------:R-:W-:-:S05]  /*9d60*/  VIADD R0, R0, 0x1 ;  /* 0x0000000100007836 */ /* 0x000fca0000000000 */
[----:B------:R-:W-:-:S04]  /*9d70*/  ISETP.NE.AND P1, PT, R0, 0x7, PT ;  /* 0x000000070000780c */ /* 0x000fc80003f25270 */
[----:B------:R-:W-:Y:S02]  /*9d80*/  SEL R2, RZ, 0x1, P1 ;  /* 0x00000001ff027807 */ /* 0x000fe40000800000 */
[----:B------:R-:W-:Y:S02]  /*9d90*/  SEL R0, R0, RZ, P1 ;  /* 0x000000ff00007207 */ /* 0x000fe40000800000 */
[----:B------:R-:W-:Y:S01]  /*9da0*/  LOP3.LUT R2, R7, R2, RZ, 0x3c, !PT ;  /* 0x0000000207027212 */ /* 0x000fe200078e3cff */
[----:B-1----:R-:W-:Y:S06]  /*9db0*/  @!P0 BRA `(.L_x_316) ;  /* 0x0000000400008947 */ /* 0x002fec0003800000 */
.L_x_330:
[----:B------:R-:W-:Y:S01]  /*9dc0*/  IMAD R3, R0, 0x8, R3 ;  /* 0x0000000800037824 */ /* 0x000fe200078e0203 */
[----:B------:R-:W-:-:S07]  /*9dd0*/  SHF.L.U32 R0, R2, 0x1f, RZ ;  /* 0x0000001f02007819 */ /* 0x000fce00000006ff */
.L_x_317:
[----:B--2---:R2:W3:Y:S02]  /*9de0*/  SYNCS.PHASECHK.TRANS64.TRYWAIT P0, [R3+URZ], R0 ;  /* 0x00000000030075a7 */ /* 0x0044e4000800017f */
[----:B---3--:R-:W-:Y:S05]  /*9df0*/  @!P0 NANOSLEEP.SYNCS 0x989680 ;  /* 0x009896800000895d */ /* 0x008fea0003900000 */
[----:B------:R-:W3:Y:S02]  /*9e00*/  @!P0 SYNCS.PHASECHK.TRANS64 P0, [R3+URZ], R0 ;  /* 0x00000000030085a7 */ /* 0x000ee4000800007f */
[----:B---3--:R-:W-:Y:S05]  /*9e10*/  @!P0 BRA `(.L_x_317) ;  /* 0xfffffffc00f08947 */ /* 0x008fea000383ffff */
.L_x_309:
[----:B------:R-:W-:Y:S05]  /*9e20*/  BSYNC B0 ;  /* 0x0000000000007941 */ /* 0x000fea0003800000 */
.L_x_308:
[----:B------:R-:W-:Y:S05]  /*9e30*/  EXIT ;  /* 0x000000000000794d */ /* 0x000fea0003800000 */
.L_x_17:
[----:B----4-:R4:W0:Y:S02]  /*9e40*/  SYNCS.PHASECHK.TRANS64.TRYWAIT P1, [R3+URZ], R0 ;  /* 0x00000000030075a7 */ /* 0x010824000802017f */
[----:B0-----:R-:W-:Y:S05]  /*9e50*/  @!P1 NANOSLEEP.SYNCS 0x989680 ;  /* 0x009896800000995d */ /* 0x001fea0003900000 */
[----:B------:R-:W0:Y:S02]  /*9e60*/  @!P1 SYNCS.PHASECHK.TRANS64 P1, [R3+URZ], R0 ;  /* 0x00000000030095a7 */ /* 0x000e24000802007f */
[----:B0-----:R-:W-:Y:S05]  /*9e70*/  @!P1 BRA `(.L_x_17) ;  /* 0xfffffffc00f09947 */ /* 0x001fea000383ffff */
[----:B------:R-:W-:Y:S05]  /*9e80*/  BRA `(.L_x_16) ;  /* 0xffffff7400107947 */ /* 0x000fea000383ffff */
.L_x_22:
[----:B-1----:R1:W3:Y:S02]  /*9e90*/  SYNCS.PHASECHK.TRANS64.TRYWAIT P1, [R5+URZ], R4 ;  /* 0x00000004050075a7 */ /* 0x0022e4000802017f */
[----:B---3--:R-:W-:Y:S05]  /*9ea0*/  @!P1 NANOSLEEP.SYNCS 0x989680 ;  /* 0x009896800000995d */ /* 0x008fea0003900000 */
[----:B------:R-:W3:Y:S02]  /*9eb0*/  @!P1 SYNCS.PHASECHK.TRANS64 P1, [R5+URZ], R4 ;  /* 0x00000004050095a7 */ /* 0x000ee4000802007f */
[----:B---3--:R-:W-:Y:S05]  /*9ec0*/  @!P1 BRA `(.L_x_22) ;  /* 0xfffffffc00f09947 */ /* 0x008fea000383ffff */
[----:B------:R-:W-:Y:S05]  /*9ed0*/  BRA `(.L_x_21) ;  /* 0xffffff7400b47947 */ /* 0x000fea000383ffff */
.L_x_295:
[----:B------:R-:W-:Y:S01]  /*9ee0*/  BSSY B1, `(.L_x_318) ;  /* 0x0000006000017945 */ /* 0x000fe20003800000 */
[----:B------:R-:W-:-:S07]  /*9ef0*/  IMAD.MOV.U32 R15, RZ, RZ, -0x1 ;  /* 0xffffffffff0f7424 */ /* 0x000fce00078e00ff */
[----:B------:R-:W-:Y:S05]  /*9f00*/  WARPSYNC.COLLECTIVE R15, `(.L_x_319) ;  /* 0x000000000f0c7348 */ /* 0x000fea0003c00000 */
[----:B------:R-:W-:Y:S02]  /*9f10*/  ELECT P6, UR62, PT ;  /* 0x00000000003e782f */ /* 0x000fe400038c0000 */
[----:B------:R-:W-:Y:S01]  /*9f20*/  MOV R14, UR62 ;  /* 0x0000003e000e7c02 */ /* 0x000fe20008000f00 */
[----:B------:R-:W-:Y:S10]  /*9f30*/  ENDCOLLECTIVE ;  /* 0x000000000000791b */ /* 0x000ff40003800000 */
.L_x_319:
[----:B------:R-:W-:Y:S05]  /*9f40*/  BSYNC B1 ;  /* 0x0000000000017941 */ /* 0x000fea0003800000 */
.L_x_318:
[----:B------:R-:W-:Y:S05]  /*9f50*/  BRA `(.L_x_320) ;  /* 0xffffffec00d87947 */ /* 0x000fea000383ffff */
.L_x_298:
[----:B0-----:R0:W1:Y:S02]  /*9f60*/  SYNCS.PHASECHK.TRANS64.TRYWAIT P1, [R14+URZ+0x38], R7 ;  /* 0x000038070e0075a7 */ /* 0x001064000802017f */
[----:B-1----:R-:W-:Y:S05]  /*9f70*/  @!P1 NANOSLEEP.SYNCS 0x989680 ;  /* 0x009896800000995d */ /* 0x002fea0003900000 */
[----:B------:R-:W1:Y:S02]  /*9f80*/  @!P1 SYNCS.PHASECHK.TRANS64 P1, [R14+URZ+0x38], R7 ;  /* 0x000038070e0095a7 */ /* 0x000e64000802007f */
[----:B-1----:R-:W-:Y:S05]  /*9f90*/  @!P1 BRA `(.L_x_298) ;  /* 0xfffffffc00f09947 */ /* 0x002fea000383ffff */
[----:B------:R-:W-:Y:S05]  /*9fa0*/  BRA `(.L_x_321) ;  /* 0xfffffff0000c7947 */ /* 0x000fea000383ffff */
.L_x_307:
[----:B------:R-:W-:Y:S01]  /*9fb0*/  BSSY B0, `(.L_x_322) ;  /* 0x0000006000007945 */ /* 0x000fe20003800000 */
[----:B------:R-:W-:-:S07]  /*9fc0*/  IMAD.MOV.U32 R15, RZ, RZ, -0x1 ;  /* 0xffffffffff0f7424 */ /* 0x000fce00078e00ff */
[----:B------:R-:W-:Y:S05]  /*9fd0*/  WARPSYNC.COLLECTIVE R15, `(.L_x_323) ;  /* 0x000000000f0c7348 */ /* 0x000fea0003c00000 */
[----:B------:R-:W-:Y:S02]  /*9fe0*/  ELECT P6, UR62, PT ;  /* 0x00000000003e782f */ /* 0x000fe400038c0000 */
[----:B------:R-:W-:Y:S01]  /*9ff0*/  MOV R14, UR62 ;  /* 0x0000003e000e7c02 */ /* 0x000fe20008000f00 */
[----:B------:R-:W-:Y:S10]  /*a000*/  ENDCOLLECTIVE ;  /* 0x000000000000791b */ /* 0x000ff40003800000 */
.L_x_323:
[----:B------:R-:W-:Y:S05]  /*a010*/  BSYNC B0 ;  /* 0x0000000000007941 */ /* 0x000fea0003800000 */
.L_x_322:
[----:B------:R-:W-:Y:S05]  /*a020*/  BRA `(.L_x_324) ;  /* 0xfffffff800647947 */ /* 0x000fea000383ffff */
.L_x_311:
[----:B0-----:R0:W1:Y:S02]  /*a030*/  SYNCS.PHASECHK.TRANS64.TRYWAIT P0, [R7+URZ], R2 ;  /* 0x00000002070075a7 */ /* 0x001064000800017f */
[----:B-1----:R-:W-:Y:S05]  /*a040*/  @!P0 NANOSLEEP.SYNCS 0x989680 ;  /* 0x009896800000895d */ /* 0x002fea0003900000 */
[----:B------:R-:W1:Y:S02]  /*a050*/  @!P0 SYNCS.PHASECHK.TRANS64 P0, [R7+URZ], R2 ;  /* 0x00000002070085a7 */ /* 0x000e64000800007f */
[----:B-1----:R-:W-:Y:S05]  /*a060*/  @!P0 BRA `(.L_x_311) ;  /* 0xfffffffc00f08947 */ /* 0x002fea000383ffff */
[----:B------:R-:W-:Y:S05]  /*a070*/  BRA `(.L_x_325) ;  /* 0xfffffff800a47947 */ /* 0x000fea000383ffff */
.L_x_312:
[----:B0-----:R0:W1:Y:S02]  /*a080*/  SYNCS.PHASECHK.TRANS64.TRYWAIT P0, [R9+URZ], R4 ;  /* 0x00000004090075a7 */ /* 0x001064000800017f */
[----:B-1----:R-:W-:Y:S05]  /*a090*/  @!P0 NANOSLEEP.SYNCS 0x989680 ;  /* 0x009896800000895d */ /* 0x002fea0003900000 */
[----:B------:R-:W1:Y:S02]  /*a0a0*/  @!P0 SYNCS.PHASECHK.TRANS64 P0, [R9+URZ], R4 ;  /* 0x00000004090085a7 */ /* 0x000e64000800007f */
[----:B-1----:R-:W-:Y:S05]  /*a0b0*/  @!P0 BRA `(.L_x_312) ;  /* 0xfffffffc00f08947 */ /* 0x002fea000383ffff */
[----:B------:R-:W-:Y:S05]  /*a0c0*/  BRA `(.L_x_326) ;  /* 0xfffffff800b47947 */ /* 0x000fea000383ffff */
.L_x_313:
[----:B0-----:R0:W1:Y:S02]  /*a0d0*/  SYNCS.PHASECHK.TRANS64.TRYWAIT P0, [R6+URZ], R5 ;  /* 0x00000005060075a7 */ /* 0x001064000800017f */
[----:B-1----:R-:W-:Y:S05]  /*a0e0*/  @!P0 NANOSLEEP.SYNCS 0x989680 ;  /* 0x009896800000895d */ /* 0x002fea0003900000 */
[----:B------:R-:W1:Y:S02]  /*a0f0*/  @!P0 SYNCS.PHASECHK.TRANS64 P0, [R6+URZ], R5 ;  /* 0x00000005060085a7 */ /* 0x000e64000800007f */
[----:B-1----:R-:W-:Y:S05]  /*a100*/  @!P0 BRA `(.L_x_313) ;  /* 0xfffffffc00f08947 */ /* 0x002fea000383ffff */
[----:B------:R-:W-:Y:S05]  /*a110*/  BRA `(.L_x_327) ;  /* 0xfffffff800c47947 */ /* 0x000fea000383ffff */
.L_x_314:
[----:B0-----:R0:W1:Y:S02]  /*a120*/  SYNCS.PHASECHK.TRANS64.TRYWAIT P0, [R9+URZ], R4 ;  /* 0x00000004090075a7 */ /* 0x001064000800017f */
[----:B-1----:R-:W-:Y:S05]  /*a130*/  @!P0 NANOSLEEP.SYNCS 0x989680 ;  /* 0x009896800000895d */ /* 0x002fea0003900000 */
[----:B------:R-:W1:Y:S02]  /*a140*/  @!P0 SYNCS.PHASECHK.TRANS64 P0, [R9+URZ], R4 ;  /* 0x00000004090085a7 */ /* 0x000e64000800007f */
[----:B-1----:R-:W-:Y:S05]  /*a150*/  @!P0 BRA `(.L_x_314) ;  /* 0xfffffffc00f08947 */ /* 0x002fea000383ffff */
[----:B------:R-:W-:Y:S05]  /*a160*/  BRA `(.L_x_328) ;  /* 0xfffffff800d47947 */ /* 0x000fea000383ffff */
.L_x_315:
[----:B0-----:R0:W1:Y:S02]  /*a170*/  SYNCS.PHASECHK.TRANS64.TRYWAIT P0, [R6+URZ], R5 ;  /* 0x00000005060075a7 */ /* 0x001064000800017f */
[----:B-1----:R-:W-:Y:S05]  /*a180*/  @!P0 NANOSLEEP.SYNCS 0x989680 ;  /* 0x009896800000895d */ /* 0x002fea0003900000 */
[----:B------:R-:W1:Y:S02]  /*a190*/  @!P0 SYNCS.PHASECHK.TRANS64 P0, [R6+URZ], R5 ;  /* 0x00000005060085a7 */ /* 0x000e64000800007f */
[----:B-1----:R-:W-:Y:S05]  /*a1a0*/  @!P0 BRA `(.L_x_315) ;  /* 0xfffffffc00f08947 */ /* 0x002fea000383ffff */
[----:B------:R-:W-:Y:S05]  /*a1b0*/  BRA `(.L_x_329) ;  /* 0xfffffff800e47947 */ /* 0x000fea000383ffff */
.L_x_316:
[----:B-1----:R1:W2:Y:S02]  /*a1c0*/  SYNCS.PHASECHK.TRANS64.TRYWAIT P0, [R9+URZ], R4 ;  /* 0x00000004090075a7 */ /* 0x0022a4000800017f */
[----:B--2---:R-:W-:Y:S05]  /*a1d0*/  @!P0 NANOSLEEP.SYNCS 0x989680 ;  /* 0x009896800000895d */ /* 0x004fea0003900000 */
[----:B------:R-:W2:Y:S02]  /*a1e0*/  @!P0 SYNCS.PHASECHK.TRANS64 P0, [R9+URZ], R4 ;  /* 0x00000004090085a7 */ /* 0x000ea4000800007f */
[----:B--2---:R-:W-:Y:S05]  /*a1f0*/  @!P0 BRA `(.L_x_316) ;  /* 0xfffffffc00f08947 */ /* 0x004fea000383ffff */
[----:B------:R-:W-:Y:S05]  /*a200*/  BRA `(.L_x_330) ;  /* 0xfffffff800ec7947 */ /* 0x000fea000383ffff */
.L_x_331:
[----:B------:R-:W-:-:S00]  /*a210*/  BRA `(.L_x_331) ;  /* 0xfffffffc00fc7947 */ /* 0x000fc0000383ffff */
[----:B------:R-:W-:-:S00]  /*a220*/  NOP ;  /* 0x0000000000007918 */ /* 0x000fc00000000000 */
        /* <DEDUP_REMOVED lines=13> */
.L_x_332:


//--------------------- .nv.global.init           --------------------------
	.section	.nv.global.init,"aw",@progbits
.nv.global.init:
	.type		$str$22,@object
	.size		$str$22,($str$23 - $str$22)
$str$22:
        /*0000*/ 	.byte	0x6b, 0x5f, 0x74, 0x69, 0x6c, 0x65, 0x5f, 0x63, 0x6f, 0x75, 0x6e, 0x74, 0x20, 0x3e, 0x3d, 0x20
        /*0010*/ 	.byte	0x31, 0x00
	.type		$str$23,@object
	.size		$str$23,(__unnamed_1 - $str$23)
$str$23:
        /*0012*/ 	.byte	0x2f, 0x74, 0x6d, 0x70, 0x2f, 0x63, 0x75, 0x74, 0x6c, 0x61, 0x73, 0x73, 0x5f, 0x73, 0x77, 0x65
        /*0022*/ 	.byte	0x65, 0x70, 0x5f, 0x73, 0x72, 0x63, 0x2f, 0x69, 0x6e, 0x63, 0x6c, 0x75, 0x64, 0x65, 0x2f, 0x63
        /*0032*/ 	.byte	0x75, 0x74, 0x6c, 0x61, 0x73, 0x73, 0x2f, 0x67, 0x65, 0x6d, 0x6d, 0x2f, 0x63, 0x6f, 0x6c, 0x6c
        /*0042*/ 	.byte	0x65, 0x63, 0x74, 0x69, 0x76, 0x65, 0x2f, 0x73, 0x6d, 0x39, 0x30, 0x5f, 0x6d, 0x6d, 0x61, 0x5f
        /*0052*/ 	.byte	0x74, 0x6d, 0x61, 0x5f, 0x67, 0x6d, 0x6d, 0x61, 0x5f, 0x73, 0x73, 0x5f, 0x77, 0x61, 0x72, 0x70
        /*0062*/ 	.byte	0x73, 0x70, 0x65, 0x63, 0x69, 0x61, 0x6c, 0x69, 0x7a, 0x65, 0x64, 0x2e, 0x68, 0x70, 0x70, 0x00
	.type		__unnamed_1,@object
	.size		__unnamed_1,(.L_0 - __unnamed_1)
__unnamed_1:
        /*0072*/ 	.byte	0x76, 0x6f, 0x69, 0x64, 0x20, 0x63, 0x75, 0x74, 0x6c, 0x61, 0x73, 0x73, 0x3a, 0x3a, 0x67, 0x65
        /* <DEDUP_REMOVED lines=172> */
        /*0b42*/ 	.byte	0x00
.L_0:


//--------------------- .nv.shared._ZN7cutlass13device_kernelINS_4gemm6kernel13GemmUniversalIN4cute5tupleIJiiiiEEENS1_10collective13CollectiveMmaINS1_34MainloopSm90TmaGmmaWarpSpecializedILi7ENS5_IJNS4_1CILi1EEESB_SB_EEENS1_35KernelTmaWarpSpecializedCooperativeEEENS5_IJNSA_ILi256EEENSA_ILi128EEENSA_ILi32EEEEEEaNS5_IJlSB_lEEEaSJ_NS4_8TiledMMAINS4_8MMA_AtomIJNS4_4SM904GMMA27MMA_64x128x32_S32S8S8_SS_TNEEEENS4_6LayoutINS5_IJNSA_ILi2EEESB_SB_EEENS5_IJSB_NSA_ILi0EEEST_EEEEENS5_IJNS4_10UnderscoreESW_SW_EEEEENS4_13SM90_TMA_LOADENS4_14ComposedLayoutINS4_7SwizzleILi1ELi4ELi3EEENS4_18smem_ptr_flag_bitsILi8EEENSQ_INS5_IJNSA_ILi8EEESH_EEENS5_IJSH_SB_EEEEEEEvNS4_8identityESZ_S19_vS1A_EENS_8epilogue10collective6detail29Sm90TmaWarpSpecializedAdapterINS1D_15DefaultEpilogueIaSJ_SJ_NS1C_6thread17LinearCombinationIaLi1EiiLNS1H_9ScaleType4KindE0ELNS_15FloatRoundStyleE2EaEENS1_15EpilogueDefaultEEEEEvvEEEEvNT_6ParamsE --------------------------
	.section	.nv.shared._ZN7cutlass13device_kernelINS_4gemm6kernel13GemmUniversalIN4cute5tupleIJiiiiEEENS1_10collective13CollectiveMmaINS1_34MainloopSm90TmaGmmaWarpSpecializedILi7ENS5_IJNS4_1CILi1EEESB_SB_EEENS1_35KernelTmaWarpSpecializedCooperativeEEENS5_IJNSA_ILi256EEENSA_ILi128EEENSA_ILi32EEEEEEaNS5_IJlSB_lEEEaSJ_NS4_8TiledMMAINS4_8MMA_AtomIJNS4_4SM904GMMA27MMA_64x128x32_S32S8S8_SS_TNEEEENS4_6LayoutINS5_IJNSA_ILi2EEESB_SB_EEENS5_IJSB_NSA_ILi0EEEST_EEEEENS5_IJNS4_10UnderscoreESW_SW_EEEEENS4_13SM90_TMA_LOADENS4_14ComposedLayoutINS4_7SwizzleILi1ELi4ELi3EEENS4_18smem_ptr_flag_bitsILi8EEENSQ_INS5_IJNSA_ILi8EEESH_EEENS5_IJSH_SB_EEEEEEEvNS4_8identityESZ_S19_vS1A_EENS_8epilogue10collective6detail29Sm90TmaWarpSpecializedAdapterINS1D_15DefaultEpilogueIaSJ_SJ_NS1C_6thread17LinearCombinationIaLi1EiiLNS1H_9ScaleType4KindE0ELNS_15FloatRoundStyleE2EaEENS1_15EpilogueDefaultEEEEEvvEEEEvNT_6ParamsE,"aw",@nobits
	.sectionflags	@""
	.align	16
	.zero		1024


//--------------------- .nv.shared.reserved.0     --------------------------
	.section	.nv.shared.reserved.0,"aw",@nobits
	.weak		__nv_reservedSMEM_offset_0_alias
	.size		__nv_reservedSMEM_offset_0_alias, 0, 0
	.other		__nv_reservedSMEM_offset_0_alias,@"STO_CUDA_RESERVED_SHARED STV_DEFAULT"
__nv_reservedSMEM_offset_0_alias:
	.zero		0


//--------------------- .nv.global                --------------------------
	.section	.nv.global,"aw",@nobits
.nv.global:
	.type		_ZN40_INTERNAL_3c9a32e2_4_k_cu_f5d6e99d_287204cute1_E,@object
	.size		_ZN40_INTERNAL_3c9a32e2_4_k_cu_f5d6e99d_287204cute1_E,(_ZN40_INTERNAL_3c9a32e2_4_k_cu_f5d6e99d_287204cuda3std3__45__cpo6cbeginE - _ZN40_INTERNAL_3c9a32e2_4_k_cu_f5d6e99d_287204cute1_E)
_ZN40_INTERNAL_3c9a32e2_4_k_cu_f5d6e99d_287204cute1_E:
	.zero		1
	.type		_ZN40_INTERNAL_3c9a32e2_4_k_cu_f5d6e99d_287204cuda3std3__45__cpo6cbeginE,@object
	.size		_ZN40_INTERNAL_3c9a32e2_4_k_cu_f5d6e99d_287204cuda3std3__45__cpo6cbeginE,(_ZN40_INTERNAL_3c9a32e2_4_k_cu_f5d6e99d_287204cuda3std3__48in_placeE - _ZN40_INTERNAL_3c9a32e2_4_k_cu_f5d6e99d_287204cuda3std3__45__cpo6cbeginE)
_ZN40_INTERNAL_3c9a32e2_4_k_cu_f5d6e99d_287204cuda3std3__45__cpo6cbeginE:
	.zero		1
	.type		_ZN40_INTERNAL_3c9a32e2_4_k_cu_f5d6e99d_287204cuda3std3__48in_placeE,@object
	.size		_ZN40_INTERNAL_3c9a32e2_4_k_cu_f5d6e99d_287204cuda3std3__48in_placeE,(_ZN40_INTERNAL_3c9a32e2_4_k_cu_f5d6e99d_287204cuda3std6ranges3__45__cpo9iter_moveE - _ZN40_INTERNAL_3c9a32e2_4_k_cu_f5d6e99d_287204cuda3std3__48in_placeE)
_ZN40_INTERNAL_3c9a32e2_4_k_cu_f5d6e99d_287204cuda3std3__48in_placeE:
	.zero		1
	.type		_ZN40_INTERNAL_3c9a32e2_4_k_cu_f5d6e99d_287204cuda3std6ranges3__45__cpo9iter_moveE,@object
	.size		_ZN40_INTERNAL_3c9a32e2_4_k_cu_f5d6e99d_287204cuda3std6ranges3__45__cpo9iter_moveE,(_ZN40_INTERNAL_3c9a32e2_4_k_cu_f5d6e99d_287204cuda3std3__45__cpo5beginE - _ZN40_INTERNAL_3c9a32e2_4_k_cu_f5d6e99d_287204cuda3std6ranges3__45__cpo9iter_moveE)
_ZN40_INTERNAL_3c9a32e2_4_k_cu_f5d6e99d_287204cuda3std6ranges3__45__cpo9iter_moveE:
	.zero		1
	.type		_ZN40_INTERNAL_3c9a32e2_4_k_cu_f5d6e99d_287204cuda3std3__45__cpo5beginE,@object
	.size		_ZN40_INTERNAL_3c9a32e2_4_k_cu_f5d6e99d_287204cuda3std3__45__cpo5beginE,(_ZN40_INTERNAL_3c9a32e2_4_k_cu_f5d6e99d_287204cuda3std3__442_GLOBAL__N__3c9a32e2_4_k_cu_f5d6e99d_287206ignoreE - _ZN40_INTERNAL_3c9a32e2_4_k_cu_f5d6e99d_287204cuda3std3__45__cpo5beginE)
_ZN40_INTERNAL_3c9a32e2_4_k_cu_f5d6e99d_287204cuda3std3__45__cpo5beginE:
	.zero		1
	.type		_ZN40_INTERNAL_3c9a32e2_4_k_cu_f5d6e99d_287204cuda3std3__442_GLOBAL__N__3c9a32e2_4_k_cu_f5d6e99d_287206ignoreE,@object
	.size		_ZN40_INTERNAL_3c9a32e2_4_k_cu_f5d6e99d_287204cuda3std3__442_GLOBAL__N__3c9a32e2_4_k_cu_f5d6e99d_287206ignoreE,(_ZN40_INTERNAL_3c9a32e2_4_k_cu_f5d6e99d_287204cute7productE - _ZN40_INTERNAL_3c9a32e2_4_k_cu_f5d6e99d_287204cuda3std3__442_GLOBAL__N__3c9a32e2_4_k_cu_f5d6e99d_287206ignoreE)
_ZN40_INTERNAL_3c9a32e2_4_k_cu_f5d6e99d_287204cuda3std3__442_GLOBAL__N__3c9a32e2_4_k_cu_f5d6e99d_287206ignoreE:
	.zero		1
	.type		_ZN40_INTERNAL_3c9a32e2_4_k_cu_f5d6e99d_287204cute7productE,@object
	.size		_ZN40_INTERNAL_3c9a32e2_4_k_cu_f5d6e99d_287204cute7productE,(_ZN40_INTERNAL_3c9a32e2_4_k_cu_f5d6e99d_287204cuda3std3__45__cpo3endE - _ZN40_INTERNAL_3c9a32e2_4_k_cu_f5d6e99d_287204cute7productE)
_ZN40_INTERNAL_3c9a32e2_4_k_cu_f5d6e99d_287204cute7productE:
	.zero		1
	.type		_ZN40_INTERNAL_3c9a32e2_4_k_cu_f5d6e99d_287204cuda3std3__45__cpo3endE,@object
	.size		_ZN40_INTERNAL_3c9a32e2_4_k_cu_f5d6e99d_287204cuda3std3__45__cpo3endE,(_ZN40_INTERNAL_3c9a32e2_4_k_cu_f5d6e99d_287204cuda3std3__419piecewise_constructE - _ZN40_INTERNAL_3c9a32e2_4_k_cu_f5d6e99d_287204cuda3std3__45__cpo3endE)
_ZN40_INTERNAL_3c9a32e2_4_k_cu_f5d6e99d_287204cuda3std3__45__cpo3endE:
	.zero		1
	.type		_ZN40_INTERNAL_3c9a32e2_4_k_cu_f5d6e99d_287204cuda3std3__419piecewise_constructE,@object
	.size		_ZN40_INTERNAL_3c9a32e2_4_k_cu_f5d6e99d_287204cuda3std3__419piecewise_constructE,(_ZN40_INTERNAL_3c9a32e2_4_k_cu_f5d6e99d_287204cuda3std3__45__cpo4cendE - _ZN40_INTERNAL_3c9a32e2_4_k_cu_f5d6e99d_287204cuda3std3__419piecewise_constructE)
_ZN40_INTERNAL_3c9a32e2_4_k_cu_f5d6e99d_287204cuda3std3__419piecewise_constructE:
	.zero		1
	.type		_ZN40_INTERNAL_3c9a32e2_4_k_cu_f5d6e99d_287204cuda3std3__45__cpo4cendE,@object
	.size		_ZN40_INTERNAL_3c9a32e2_4_k_cu_f5d6e99d_287204cuda3std3__45__cpo4cendE,(_ZN40_INTERNAL_3c9a32e2_4_k_cu_f5d6e99d_287204cuda3std6ranges3__45__cpo4swapE - _ZN40_INTERNAL_3c9a32e2_4_k_cu_f5d6e99d_287204cuda3std3__45__cpo4cendE)
_ZN40_INTERNAL_3c9a32e2_4_k_cu_f5d6e99d_287204cuda3std3__45__cpo4cendE:
	.zero		1
	.type		_ZN40_INTERNAL_3c9a32e2_4_k_cu_f5d6e99d_287204cuda3std6ranges3__45__cpo4swapE,@object
	.size		_ZN40_INTERNAL_3c9a32e2_4_k_cu_f5d6e99d_287204cuda3std6ranges3__45__cpo4swapE,(.L_8 - _ZN40_INTERNAL_3c9a32e2_4_k_cu_f5d6e99d_287204cuda3std6ranges3__45__cpo4swapE)
_ZN40_INTERNAL_3c9a32e2_4_k_cu_f5d6e99d_287204cuda3std6ranges3__45__cpo4swapE:
	.zero		1
.L_8:


//--------------------- .nv.constant0._ZN7cutlass13device_kernelINS_4gemm6kernel13GemmUniversalIN4cute5tupleIJiiiiEEENS1_10collective13CollectiveMmaINS1_34MainloopSm90TmaGmmaWarpSpecializedILi7ENS5_IJNS4_1CILi1EEESB_SB_EEENS1_35KernelTmaWarpSpecializedCooperativeEEENS5_IJNSA_ILi256EEENSA_ILi128EEENSA_ILi32EEEEEEaNS5_IJlSB_lEEEaSJ_NS4_8TiledMMAINS4_8MMA_AtomIJNS4_4SM904GMMA27MMA_64x128x32_S32S8S8_SS_TNEEEENS4_6LayoutINS5_IJNSA_ILi2EEESB_SB_EEENS5_IJSB_NSA_ILi0EEEST_EEEEENS5_IJNS4_10UnderscoreESW_SW_EEEEENS4_13SM90_TMA_LOADENS4_14ComposedLayoutINS4_7SwizzleILi1ELi4ELi3EEENS4_18smem_ptr_flag_bitsILi8EEENSQ_INS5_IJNSA_ILi8EEESH_EEENS5_IJSH_SB_EEEEEEEvNS4_8identityESZ_S19_vS1A_EENS_8epilogue10collective6detail29Sm90TmaWarpSpecializedAdapterINS1D_15DefaultEpilogueIaSJ_SJ_NS1C_6thread17LinearCombinationIaLi1EiiLNS1H_9ScaleType4KindE0ELNS_15FloatRoundStyleE2EaEENS1_15EpilogueDefaultEEEEEvvEEEEvNT_6ParamsE --------------------------
	.section	.nv.constant0._ZN7cutlass13device_kernelINS_4gemm6kernel13GemmUniversalIN4cute5tupleIJiiiiEEENS1_10collective13CollectiveMmaINS1_34MainloopSm90TmaGmmaWarpSpecializedILi7ENS5_IJNS4_1CILi1EEESB_SB_EEENS1_35KernelTmaWarpSpecializedCooperativeEEENS5_IJNSA_ILi256EEENSA_ILi128EEENSA_ILi32EEEEEEaNS5_IJlSB_lEEEaSJ_NS4_8TiledMMAINS4_8MMA_AtomIJNS4_4SM904GMMA27MMA_64x128x32_S32S8S8_SS_TNEEEENS4_6LayoutINS5_IJNSA_ILi2EEESB_SB_EEENS5_IJSB_NSA_ILi0EEEST_EEEEENS5_IJNS4_10UnderscoreESW_SW_EEEEENS4_13SM90_TMA_LOADENS4_14ComposedLayoutINS4_7SwizzleILi1ELi4ELi3EEENS4_18smem_ptr_flag_bitsILi8EEENSQ_INS5_IJNSA_ILi8EEESH_EEENS5_IJSH_SB_EEEEEEEvNS4_8identityESZ_S19_vS1A_EENS_8epilogue10collective6detail29Sm90TmaWarpSpecializedAdapterINS1D_15DefaultEpilogueIaSJ_SJ_NS1C_6thread17LinearCombinationIaLi1EiiLNS1H_9ScaleType4KindE0ELNS_15FloatRoundStyleE2EaEENS1_15EpilogueDefaultEEEEEvvEEEEvNT_6ParamsE,"a",@progbits
	.sectionflags	@""
	.align	4
.nv.constant0._ZN7cutlass13device_kernelINS_4gemm6kernel13GemmUniversalIN4cute5tupleIJiiiiEEENS1_10collective13CollectiveMmaINS1_34MainloopSm90TmaGmmaWarpSpecializedILi7ENS5_IJNS4_1CILi1EEESB_SB_EEENS1_35KernelTmaWarpSpecializedCooperativeEEENS5_IJNSA_ILi256EEENSA_ILi128EEENSA_ILi32EEEEEEaNS5_IJlSB_lEEEaSJ_NS4_8TiledMMAINS4_8MMA_AtomIJNS4_4SM904GMMA27MMA_64x128x32_S32S8S8_SS_TNEEEENS4_6LayoutINS5_IJNSA_ILi2EEESB_SB_EEENS5_IJSB_NSA_ILi0EEEST_EEEEENS5_IJNS4_10UnderscoreESW_SW_EEEEENS4_13SM90_TMA_LOADENS4_14ComposedLayoutINS4_7SwizzleILi1ELi4ELi3EEENS4_18smem_ptr_flag_bitsILi8EEENSQ_INS5_IJNSA_ILi8EEESH_EEENS5_IJSH_SB_EEEEEEEvNS4_8identityESZ_S19_vS1A_EENS_8epilogue10collective6detail29Sm90TmaWarpSpecializedAdapterINS1D_15DefaultEpilogueIaSJ_SJ_NS1C_6thread17LinearCombinationIaLi1EiiLNS1H_9ScaleType4KindE0ELNS_15FloatRoundStyleE2EaEENS1_15EpilogueDefaultEEEEEvvEEEEvNT_6ParamsE:
	.zero		1664


//--------------------- SYMBOLS --------------------------

	.type		.nv.reservedSmem.offset0,@object
	.size		.nv.reservedSmem.offset0,0x4
	.type		__assertfail,@function
